//
// Generated by NVIDIA NVVM Compiler
//
// Compiler Build ID: CL-36424714
// Cuda compilation tools, release 13.0, V13.0.88
// Based on NVVM 20.0.0
//

.version 9.0
.target sm_100
.address_size 64

	// .globl	_Z22convertGrayscaleKernelP6uchar3iiPh
.global .align 4 .u32 bCount;
.global .align 4 .u32 bCount1;
.global .align 4 .u32 bRowCount;
// _ZZ21findMinimumSeamKernelPiiiS_PViS1_E2bi has been demoted

.visible .entry _Z22convertGrayscaleKernelP6uchar3iiPh(
	.param .u64 .ptr .align 1 _Z22convertGrayscaleKernelP6uchar3iiPh_param_0,
	.param .u32 _Z22convertGrayscaleKernelP6uchar3iiPh_param_1,
	.param .u32 _Z22convertGrayscaleKernelP6uchar3iiPh_param_2,
	.param .u64 .ptr .align 1 _Z22convertGrayscaleKernelP6uchar3iiPh_param_3
)
{
	.reg .pred 	%p<4>;
	.reg .b16 	%rs<4>;
	.reg .b32 	%r<13>;
	.reg .b32 	%f<7>;
	.reg .b64 	%rd<9>;

	ld.param.u64 	%rd1, [_Z22convertGrayscaleKernelP6uchar3iiPh_param_0];
	ld.param.u32 	%r3, [_Z22convertGrayscaleKernelP6uchar3iiPh_param_1];
	ld.param.u32 	%r4, [_Z22convertGrayscaleKernelP6uchar3iiPh_param_2];
	ld.param.u64 	%rd2, [_Z22convertGrayscaleKernelP6uchar3iiPh_param_3];
	mov.u32 	%r5, %ctaid.y;
	mov.u32 	%r6, %ntid.y;
	mov.u32 	%r7, %tid.y;
	mad.lo.s32 	%r1, %r5, %r6, %r7;
	mov.u32 	%r8, %ctaid.x;
	mov.u32 	%r9, %ntid.x;
	mov.u32 	%r10, %tid.x;
	mad.lo.s32 	%r2, %r8, %r9, %r10;
	setp.ge.s32 	%p1, %r1, %r4;
	setp.ge.s32 	%p2, %r2, %r3;
	or.pred  	%p3, %p2, %p1;
	@%p3 bra 	$L__BB0_2;
	cvta.to.global.u64 	%rd3, %rd1;
	cvta.to.global.u64 	%rd4, %rd2;
	mad.lo.s32 	%r11, %r3, %r1, %r2;
	cvt.s64.s32 	%rd5, %r11;
	mul.wide.s32 	%rd6, %r11, 3;
	add.s64 	%rd7, %rd3, %rd6;
	ld.global.u8 	%rs1, [%rd7];
	ld.global.u8 	%rs2, [%rd7+1];
	ld.global.u8 	%rs3, [%rd7+2];
	cvt.rn.f32.u16 	%f1, %rs1;
	cvt.rn.f32.u16 	%f2, %rs2;
	mul.f32 	%f3, %f2, 0f3F1645A2;
	fma.rn.f32 	%f4, %f1, 0f3E991687, %f3;
	cvt.rn.f32.u16 	%f5, %rs3;
	fma.rn.f32 	%f6, %f5, 0f3DE978D5, %f4;
	cvt.rzi.u32.f32 	%r12, %f6;
	add.s64 	%rd8, %rd4, %rd5;
	st.global.u8 	[%rd8], %r12;
$L__BB0_2:
	ret;

}
	// .globl	_Z16calcEnergyKernelPhiiPiS0_S0_i
.visible .entry _Z16calcEnergyKernelPhiiPiS0_S0_i(
	.param .u64 .ptr .align 1 _Z16calcEnergyKernelPhiiPiS0_S0_i_param_0,
	.param .u32 _Z16calcEnergyKernelPhiiPiS0_S0_i_param_1,
	.param .u32 _Z16calcEnergyKernelPhiiPiS0_S0_i_param_2,
	.param .u64 .ptr .align 1 _Z16calcEnergyKernelPhiiPiS0_S0_i_param_3,
	.param .u64 .ptr .align 1 _Z16calcEnergyKernelPhiiPiS0_S0_i_param_4,
	.param .u64 .ptr .align 1 _Z16calcEnergyKernelPhiiPiS0_S0_i_param_5,
	.param .u32 _Z16calcEnergyKernelPhiiPiS0_S0_i_param_6
)
{
	.reg .pred 	%p<13>;
	.reg .b32 	%r<232>;
	.reg .b64 	%rd<66>;

	ld.param.u64 	%rd5, [_Z16calcEnergyKernelPhiiPiS0_S0_i_param_0];
	ld.param.u32 	%r48, [_Z16calcEnergyKernelPhiiPiS0_S0_i_param_1];
	ld.param.u32 	%r49, [_Z16calcEnergyKernelPhiiPiS0_S0_i_param_2];
	ld.param.u64 	%rd6, [_Z16calcEnergyKernelPhiiPiS0_S0_i_param_4];
	ld.param.u64 	%rd7, [_Z16calcEnergyKernelPhiiPiS0_S0_i_param_5];
	ld.param.u32 	%r50, [_Z16calcEnergyKernelPhiiPiS0_S0_i_param_6];
	cvta.to.global.u64 	%rd1, %rd7;
	cvta.to.global.u64 	%rd2, %rd5;
	cvta.to.global.u64 	%rd3, %rd6;
	mov.u32 	%r51, %ctaid.y;
	mov.u32 	%r52, %ntid.y;
	mov.u32 	%r53, %tid.y;
	mad.lo.s32 	%r1, %r51, %r52, %r53;
	mov.u32 	%r54, %ctaid.x;
	mov.u32 	%r55, %ntid.x;
	mov.u32 	%r56, %tid.x;
	mad.lo.s32 	%r2, %r54, %r55, %r56;
	setp.ge.s32 	%p1, %r1, %r49;
	setp.ge.s32 	%p2, %r2, %r48;
	or.pred  	%p3, %p2, %p1;
	@%p3 bra 	$L__BB1_16;
	setp.lt.s32 	%p4, %r50, 1;
	mov.b32 	%r228, 0;
	mov.u32 	%r229, %r228;
	@%p4 bra 	$L__BB1_15;
	shr.u32 	%r59, %r50, 1;
	sub.s32 	%r3, %r1, %r59;
	sub.s32 	%r4, %r2, %r59;
	add.s32 	%r5, %r48, -1;
	and.b32  	%r6, %r50, 7;
	and.b32  	%r7, %r50, 2147483640;
	and.b32  	%r8, %r50, 1;
	mov.b32 	%r207, 0;
	mov.u32 	%r229, %r207;
	mov.u32 	%r228, %r207;
$L__BB1_3:
	ld.param.u32 	%r206, [_Z16calcEnergyKernelPhiiPiS0_S0_i_param_2];
	setp.lt.u32 	%p5, %r50, 8;
	mul.lo.s32 	%r12, %r207, %r50;
	add.s32 	%r62, %r3, %r207;
	max.s32 	%r63, %r62, 0;
	add.s32 	%r64, %r206, -1;
	min.s32 	%r65, %r63, %r64;
	mul.lo.s32 	%r13, %r65, %r48;
	mov.b32 	%r220, 0;
	@%p5 bra 	$L__BB1_6;
	mov.b32 	%r210, 0;
$L__BB1_5:
	.pragma "nounroll";
	add.s32 	%r67, %r210, %r12;
	mul.wide.u32 	%rd8, %r67, 4;
	add.s64 	%rd9, %rd3, %rd8;
	ld.global.u32 	%r68, [%rd9];
	add.s32 	%r69, %r4, %r210;
	max.s32 	%r70, %r69, 0;
	min.s32 	%r71, %r70, %r5;
	add.s32 	%r72, %r71, %r13;
	cvt.s64.s32 	%rd10, %r72;
	add.s64 	%rd11, %rd2, %rd10;
	ld.global.u8 	%r73, [%rd11];
	mad.lo.s32 	%r74, %r68, %r73, %r228;
	add.s64 	%rd12, %rd1, %rd8;
	ld.global.u32 	%r75, [%rd12];
	mad.lo.s32 	%r76, %r75, %r73, %r229;
	ld.global.u32 	%r77, [%rd9+4];
	add.s32 	%r78, %r69, 1;
	max.s32 	%r79, %r78, 0;
	min.s32 	%r80, %r79, %r5;
	add.s32 	%r81, %r80, %r13;
	cvt.s64.s32 	%rd13, %r81;
	add.s64 	%rd14, %rd2, %rd13;
	ld.global.u8 	%r82, [%rd14];
	mad.lo.s32 	%r83, %r77, %r82, %r74;
	ld.global.u32 	%r84, [%rd12+4];
	mad.lo.s32 	%r85, %r84, %r82, %r76;
	ld.global.u32 	%r86, [%rd9+8];
	add.s32 	%r87, %r69, 2;
	max.s32 	%r88, %r87, 0;
	min.s32 	%r89, %r88, %r5;
	add.s32 	%r90, %r89, %r13;
	cvt.s64.s32 	%rd15, %r90;
	add.s64 	%rd16, %rd2, %rd15;
	ld.global.u8 	%r91, [%rd16];
	mad.lo.s32 	%r92, %r86, %r91, %r83;
	ld.global.u32 	%r93, [%rd12+8];
	mad.lo.s32 	%r94, %r93, %r91, %r85;
	ld.global.u32 	%r95, [%rd9+12];
	add.s32 	%r96, %r69, 3;
	max.s32 	%r97, %r96, 0;
	min.s32 	%r98, %r97, %r5;
	add.s32 	%r99, %r98, %r13;
	cvt.s64.s32 	%rd17, %r99;
	add.s64 	%rd18, %rd2, %rd17;
	ld.global.u8 	%r100, [%rd18];
	mad.lo.s32 	%r101, %r95, %r100, %r92;
	ld.global.u32 	%r102, [%rd12+12];
	mad.lo.s32 	%r103, %r102, %r100, %r94;
	ld.global.u32 	%r104, [%rd9+16];
	add.s32 	%r105, %r69, 4;
	max.s32 	%r106, %r105, 0;
	min.s32 	%r107, %r106, %r5;
	add.s32 	%r108, %r107, %r13;
	cvt.s64.s32 	%rd19, %r108;
	add.s64 	%rd20, %rd2, %rd19;
	ld.global.u8 	%r109, [%rd20];
	mad.lo.s32 	%r110, %r104, %r109, %r101;
	ld.global.u32 	%r111, [%rd12+16];
	mad.lo.s32 	%r112, %r111, %r109, %r103;
	ld.global.u32 	%r113, [%rd9+20];
	add.s32 	%r114, %r69, 5;
	max.s32 	%r115, %r114, 0;
	min.s32 	%r116, %r115, %r5;
	add.s32 	%r117, %r116, %r13;
	cvt.s64.s32 	%rd21, %r117;
	add.s64 	%rd22, %rd2, %rd21;
	ld.global.u8 	%r118, [%rd22];
	mad.lo.s32 	%r119, %r113, %r118, %r110;
	ld.global.u32 	%r120, [%rd12+20];
	mad.lo.s32 	%r121, %r120, %r118, %r112;
	ld.global.u32 	%r122, [%rd9+24];
	add.s32 	%r123, %r69, 6;
	max.s32 	%r124, %r123, 0;
	min.s32 	%r125, %r124, %r5;
	add.s32 	%r126, %r125, %r13;
	cvt.s64.s32 	%rd23, %r126;
	add.s64 	%rd24, %rd2, %rd23;
	ld.global.u8 	%r127, [%rd24];
	mad.lo.s32 	%r128, %r122, %r127, %r119;
	ld.global.u32 	%r129, [%rd12+24];
	mad.lo.s32 	%r130, %r129, %r127, %r121;
	ld.global.u32 	%r131, [%rd9+28];
	add.s32 	%r132, %r69, 7;
	max.s32 	%r133, %r132, 0;
	min.s32 	%r134, %r133, %r5;
	add.s32 	%r135, %r134, %r13;
	cvt.s64.s32 	%rd25, %r135;
	add.s64 	%rd26, %rd2, %rd25;
	ld.global.u8 	%r136, [%rd26];
	mad.lo.s32 	%r228, %r131, %r136, %r128;
	ld.global.u32 	%r137, [%rd12+28];
	mad.lo.s32 	%r229, %r137, %r136, %r130;
	add.s32 	%r210, %r210, 8;
	setp.ne.s32 	%p6, %r210, %r7;
	mov.u32 	%r220, %r7;
	@%p6 bra 	$L__BB1_5;
$L__BB1_6:
	setp.eq.s32 	%p7, %r6, 0;
	@%p7 bra 	$L__BB1_14;
	add.s32 	%r139, %r6, -1;
	setp.lt.u32 	%p8, %r139, 3;
	@%p8 bra 	$L__BB1_9;
	add.s32 	%r140, %r220, %r12;
	mul.wide.u32 	%rd27, %r140, 4;
	add.s64 	%rd28, %rd3, %rd27;
	ld.global.u32 	%r141, [%rd28];
	add.s32 	%r142, %r4, %r220;
	max.s32 	%r143, %r142, 0;
	min.s32 	%r144, %r143, %r5;
	add.s32 	%r145, %r144, %r13;
	cvt.s64.s32 	%rd29, %r145;
	add.s64 	%rd30, %rd2, %rd29;
	ld.global.u8 	%r146, [%rd30];
	mad.lo.s32 	%r147, %r141, %r146, %r228;
	add.s64 	%rd31, %rd1, %rd27;
	ld.global.u32 	%r148, [%rd31];
	mad.lo.s32 	%r149, %r148, %r146, %r229;
	cvt.u64.u32 	%rd32, %r12;
	cvt.u64.u32 	%rd33, %r220;
	add.s64 	%rd34, %rd33, %rd32;
	shl.b64 	%rd35, %rd34, 2;
	add.s64 	%rd36, %rd3, %rd35;
	ld.global.u32 	%r150, [%rd36+4];
	add.s32 	%r151, %r142, 1;
	max.s32 	%r152, %r151, 0;
	min.s32 	%r153, %r152, %r5;
	add.s32 	%r154, %r153, %r13;
	cvt.s64.s32 	%rd37, %r154;
	add.s64 	%rd38, %rd2, %rd37;
	ld.global.u8 	%r155, [%rd38];
	mad.lo.s32 	%r156, %r150, %r155, %r147;
	add.s64 	%rd39, %rd1, %rd35;
	ld.global.u32 	%r157, [%rd39+4];
	mad.lo.s32 	%r158, %r157, %r155, %r149;
	ld.global.u32 	%r159, [%rd36+8];
	add.s32 	%r160, %r142, 2;
	max.s32 	%r161, %r160, 0;
	min.s32 	%r162, %r161, %r5;
	add.s32 	%r163, %r162, %r13;
	cvt.s64.s32 	%rd40, %r163;
	add.s64 	%rd41, %rd2, %rd40;
	ld.global.u8 	%r164, [%rd41];
	mad.lo.s32 	%r165, %r159, %r164, %r156;
	ld.global.u32 	%r166, [%rd39+8];
	mad.lo.s32 	%r167, %r166, %r164, %r158;
	ld.global.u32 	%r168, [%rd36+12];
	add.s32 	%r169, %r142, 3;
	max.s32 	%r170, %r169, 0;
	min.s32 	%r171, %r170, %r5;
	add.s32 	%r172, %r171, %r13;
	cvt.s64.s32 	%rd42, %r172;
	add.s64 	%rd43, %rd2, %rd42;
	ld.global.u8 	%r173, [%rd43];
	mad.lo.s32 	%r228, %r168, %r173, %r165;
	ld.global.u32 	%r174, [%rd39+12];
	mad.lo.s32 	%r229, %r174, %r173, %r167;
	add.s32 	%r220, %r220, 4;
$L__BB1_9:
	and.b32  	%r176, %r50, 3;
	setp.eq.s32 	%p9, %r176, 0;
	@%p9 bra 	$L__BB1_14;
	setp.eq.s32 	%p10, %r176, 1;
	@%p10 bra 	$L__BB1_12;
	add.s32 	%r177, %r220, %r12;
	mul.wide.u32 	%rd44, %r177, 4;
	add.s64 	%rd45, %rd3, %rd44;
	ld.global.u32 	%r178, [%rd45];
	add.s32 	%r179, %r4, %r220;
	max.s32 	%r180, %r179, 0;
	min.s32 	%r181, %r180, %r5;
	add.s32 	%r182, %r181, %r13;
	cvt.s64.s32 	%rd46, %r182;
	add.s64 	%rd47, %rd2, %rd46;
	ld.global.u8 	%r183, [%rd47];
	mad.lo.s32 	%r184, %r178, %r183, %r228;
	add.s64 	%rd48, %rd1, %rd44;
	ld.global.u32 	%r185, [%rd48];
	mad.lo.s32 	%r186, %r185, %r183, %r229;
	cvt.u64.u32 	%rd49, %r12;
	cvt.u64.u32 	%rd50, %r220;
	add.s64 	%rd51, %rd50, %rd49;
	shl.b64 	%rd52, %rd51, 2;
	add.s64 	%rd53, %rd3, %rd52;
	ld.global.u32 	%r187, [%rd53+4];
	add.s32 	%r188, %r179, 1;
	max.s32 	%r189, %r188, 0;
	min.s32 	%r190, %r189, %r5;
	add.s32 	%r191, %r190, %r13;
	cvt.s64.s32 	%rd54, %r191;
	add.s64 	%rd55, %rd2, %rd54;
	ld.global.u8 	%r192, [%rd55];
	mad.lo.s32 	%r228, %r187, %r192, %r184;
	add.s64 	%rd56, %rd1, %rd52;
	ld.global.u32 	%r193, [%rd56+4];
	mad.lo.s32 	%r229, %r193, %r192, %r186;
	add.s32 	%r220, %r220, 2;
$L__BB1_12:
	setp.eq.s32 	%p11, %r8, 0;
	@%p11 bra 	$L__BB1_14;
	add.s32 	%r194, %r220, %r12;
	mul.wide.u32 	%rd57, %r194, 4;
	add.s64 	%rd58, %rd3, %rd57;
	ld.global.u32 	%r195, [%rd58];
	add.s32 	%r196, %r4, %r220;
	max.s32 	%r197, %r196, 0;
	min.s32 	%r198, %r197, %r5;
	add.s32 	%r199, %r198, %r13;
	cvt.s64.s32 	%rd59, %r199;
	add.s64 	%rd60, %rd2, %rd59;
	ld.global.u8 	%r200, [%rd60];
	mad.lo.s32 	%r228, %r195, %r200, %r228;
	add.s64 	%rd61, %rd1, %rd57;
	ld.global.u32 	%r201, [%rd61];
	mad.lo.s32 	%r229, %r201, %r200, %r229;
$L__BB1_14:
	add.s32 	%r207, %r207, 1;
	setp.ne.s32 	%p12, %r207, %r50;
	@%p12 bra 	$L__BB1_3;
$L__BB1_15:
	ld.param.u64 	%rd65, [_Z16calcEnergyKernelPhiiPiS0_S0_i_param_3];
	abs.s32 	%r202, %r228;
	abs.s32 	%r203, %r229;
	add.s32 	%r204, %r203, %r202;
	mad.lo.s32 	%r205, %r48, %r1, %r2;
	cvta.to.global.u64 	%rd62, %rd65;
	mul.wide.s32 	%rd63, %r205, 4;
	add.s64 	%rd64, %rd62, %rd63;
	st.global.u32 	[%rd64], %r204;
$L__BB1_16:
	ret;

}
	// .globl	_Z22memcpyDevice2DeviceIntPiS_i
.visible .entry _Z22memcpyDevice2DeviceIntPiS_i(
	.param .u64 .ptr .align 1 _Z22memcpyDevice2DeviceIntPiS_i_param_0,
	.param .u64 .ptr .align 1 _Z22memcpyDevice2DeviceIntPiS_i_param_1,
	.param .u32 _Z22memcpyDevice2DeviceIntPiS_i_param_2
)
{
	.reg .pred 	%p<2>;
	.reg .b32 	%r<7>;
	.reg .b64 	%rd<8>;

	ld.param.u64 	%rd1, [_Z22memcpyDevice2DeviceIntPiS_i_param_0];
	ld.param.u64 	%rd2, [_Z22memcpyDevice2DeviceIntPiS_i_param_1];
	ld.param.u32 	%r2, [_Z22memcpyDevice2DeviceIntPiS_i_param_2];
	mov.u32 	%r3, %ctaid.x;
	mov.u32 	%r4, %ntid.x;
	mov.u32 	%r5, %tid.x;
	mad.lo.s32 	%r1, %r3, %r4, %r5;
	setp.ge.s32 	%p1, %r1, %r2;
	@%p1 bra 	$L__BB2_2;
	cvta.to.global.u64 	%rd3, %rd2;
	cvta.to.global.u64 	%rd4, %rd1;
	mul.wide.s32 	%rd5, %r1, 4;
	add.s64 	%rd6, %rd3, %rd5;
	ld.global.u32 	%r6, [%rd6];
	add.s64 	%rd7, %rd4, %rd5;
	st.global.u32 	[%rd7], %r6;
$L__BB2_2:
	ret;

}
	// .globl	_Z21findMinimumSeamKernelPiiiS_PViS1_
.visible .entry _Z21findMinimumSeamKernelPiiiS_PViS1_(
	.param .u64 .ptr .align 1 _Z21findMinimumSeamKernelPiiiS_PViS1__param_0,
	.param .u32 _Z21findMinimumSeamKernelPiiiS_PViS1__param_1,
	.param .u32 _Z21findMinimumSeamKernelPiiiS_PViS1__param_2,
	.param .u64 .ptr .align 1 _Z21findMinimumSeamKernelPiiiS_PViS1__param_3,
	.param .u64 .ptr .align 1 _Z21findMinimumSeamKernelPiiiS_PViS1__param_4,
	.param .u64 .ptr .align 1 _Z21findMinimumSeamKernelPiiiS_PViS1__param_5
)
{
	.reg .pred 	%p<31>;
	.reg .b32 	%r<71>;
	.reg .b64 	%rd<26>;
	// demoted variable
	.shared .align 4 .u32 _ZZ21findMinimumSeamKernelPiiiS_PViS1_E2bi;
	ld.param.u64 	%rd8, [_Z21findMinimumSeamKernelPiiiS_PViS1__param_0];
	ld.param.u32 	%r18, [_Z21findMinimumSeamKernelPiiiS_PViS1__param_1];
	ld.param.u32 	%r19, [_Z21findMinimumSeamKernelPiiiS_PViS1__param_2];
	ld.param.u64 	%rd7, [_Z21findMinimumSeamKernelPiiiS_PViS1__param_3];
	ld.param.u64 	%rd9, [_Z21findMinimumSeamKernelPiiiS_PViS1__param_4];
	ld.param.u64 	%rd10, [_Z21findMinimumSeamKernelPiiiS_PViS1__param_5];
	cvta.to.global.u64 	%rd1, %rd8;
	cvta.to.global.u64 	%rd2, %rd9;
	cvta.to.global.u64 	%rd3, %rd10;
	mov.u32 	%r1, %tid.x;
	setp.ne.s32 	%p1, %r1, 0;
	@%p1 bra 	$L__BB3_2;
	atom.global.add.u32 	%r20, [bCount], 1;
	st.shared.u32 	[_ZZ21findMinimumSeamKernelPiiiS_PViS1_E2bi], %r20;
$L__BB3_2:
	bar.sync 	0;
	add.s32 	%r21, %r18, -1;
	mov.u32 	%r22, %ntid.x;
	div.u32 	%r23, %r21, %r22;
	add.s32 	%r2, %r23, 1;
	ld.shared.u32 	%r24, [_ZZ21findMinimumSeamKernelPiiiS_PViS1_E2bi];
	div.s32 	%r3, %r24, %r2;
	mad.lo.s32 	%r25, %r3, %r23, %r3;
	sub.s32 	%r26, %r24, %r25;
	mad.lo.s32 	%r4, %r26, %r22, %r1;
	setp.ne.s32 	%p2, %r3, 0;
	@%p2 bra 	$L__BB3_9;
	setp.ge.s32 	%p28, %r4, %r18;
	@%p28 bra 	$L__BB3_5;
	mul.wide.s32 	%rd23, %r4, 4;
	add.s64 	%rd24, %rd1, %rd23;
	ld.global.u32 	%r62, [%rd24];
	add.s64 	%rd25, %rd2, %rd23;
	st.volatile.global.u32 	[%rd25], %r62;
$L__BB3_5:
	setp.ne.s32 	%p29, %r1, 0;
	bar.sync 	0;
	@%p29 bra 	$L__BB3_35;
	ld.shared.u32 	%r5, [_ZZ21findMinimumSeamKernelPiiiS_PViS1_E2bi];
$L__BB3_7:
	ld.volatile.global.u32 	%r63, [bCount1];
	setp.lt.s32 	%p30, %r63, %r5;
	@%p30 bra 	$L__BB3_7;
	ld.volatile.global.u32 	%r64, [bCount1];
	add.s32 	%r65, %r64, 1;
	st.volatile.global.u32 	[bCount1], %r65;
	bra.uni 	$L__BB3_35;
$L__BB3_9:
	setp.ge.s32 	%p3, %r3, %r19;
	@%p3 bra 	$L__BB3_35;
$L__BB3_10:
	ld.volatile.global.u32 	%r27, [bCount1];
	div.s32 	%r28, %r27, %r2;
	setp.lt.s32 	%p4, %r28, %r3;
	@%p4 bra 	$L__BB3_10;
	setp.lt.s32 	%p5, %r3, 2;
	setp.ge.s32 	%p6, %r4, %r18;
	or.pred  	%p7, %p5, %p6;
	@%p7 bra 	$L__BB3_13;
	mul.wide.s32 	%rd11, %r4, 4;
	add.s64 	%rd12, %rd3, %rd11;
	ld.volatile.global.u32 	%r29, [%rd12];
	add.s64 	%rd13, %rd2, %rd11;
	st.volatile.global.u32 	[%rd13], %r29;
$L__BB3_13:
	bar.sync 	0;
	ld.shared.u32 	%r6, [_ZZ21findMinimumSeamKernelPiiiS_PViS1_E2bi];
$L__BB3_14:
	ld.volatile.global.u32 	%r30, [bCount1];
	setp.lt.s32 	%p8, %r30, %r6;
	@%p8 bra 	$L__BB3_14;
	setp.ne.s32 	%p9, %r1, 0;
	@%p9 bra 	$L__BB3_18;
	ld.volatile.global.u32 	%r31, [bRowCount];
	add.s32 	%r32, %r31, 1;
	st.volatile.global.u32 	[bRowCount], %r32;
	membar.gl;
	ld.volatile.global.u32 	%r33, [bCount1];
	add.s32 	%r34, %r33, 1;
	div.s32 	%r35, %r34, %r2;
	setp.gt.s32 	%p10, %r35, %r3;
	@%p10 bra 	$L__BB3_18;
	ld.volatile.global.u32 	%r36, [bCount1];
	add.s32 	%r37, %r36, 1;
	st.volatile.global.u32 	[bCount1], %r37;
$L__BB3_18:
	ld.shared.u32 	%r38, [_ZZ21findMinimumSeamKernelPiiiS_PViS1_E2bi];
	rem.s32 	%r39, %r38, %r2;
	add.s32 	%r7, %r39, 2;
$L__BB3_19:
	ld.volatile.global.u32 	%r40, [bRowCount];
	setp.le.s32 	%p11, %r7, %r40;
	@%p11 bra 	$L__BB3_21;
	ld.volatile.global.u32 	%r41, [bRowCount];
	setp.lt.s32 	%p12, %r41, %r2;
	@%p12 bra 	$L__BB3_19;
$L__BB3_21:
	setp.ge.s32 	%p13, %r4, %r18;
	@%p13 bra 	$L__BB3_32;
	add.s32 	%r8, %r4, -1;
	setp.lt.s32 	%p14, %r4, 1;
	setp.eq.s32 	%p15, %r8, %r18;
	or.pred  	%p16, %p14, %p15;
	mov.b32 	%r68, 1000000000;
	@%p16 bra 	$L__BB3_25;
	mul.wide.u32 	%rd14, %r8, 4;
	add.s64 	%rd4, %rd2, %rd14;
	ld.volatile.global.u32 	%r44, [%rd4];
	setp.gt.s32 	%p17, %r44, 999999999;
	@%p17 bra 	$L__BB3_25;
	ld.volatile.global.u32 	%r68, [%rd4];
$L__BB3_25:
	setp.lt.s32 	%p18, %r4, 0;
	setp.eq.s32 	%p19, %r4, %r18;
	or.pred  	%p20, %p18, %p19;
	mov.b32 	%r69, -1;
	@%p20 bra 	$L__BB3_28;
	mul.wide.u32 	%rd15, %r4, 4;
	add.s64 	%rd5, %rd2, %rd15;
	ld.volatile.global.u32 	%r47, [%rd5];
	setp.le.s32 	%p21, %r68, %r47;
	@%p21 bra 	$L__BB3_28;
	ld.volatile.global.u32 	%r68, [%rd5];
	mov.b32 	%r69, 0;
$L__BB3_28:
	add.s32 	%r14, %r4, 1;
	setp.lt.s32 	%p22, %r4, -1;
	setp.eq.s32 	%p23, %r14, %r18;
	or.pred  	%p24, %p22, %p23;
	@%p24 bra 	$L__BB3_31;
	mul.wide.u32 	%rd16, %r14, 4;
	add.s64 	%rd6, %rd2, %rd16;
	ld.volatile.global.u32 	%r49, [%rd6];
	setp.le.s32 	%p25, %r68, %r49;
	@%p25 bra 	$L__BB3_31;
	ld.volatile.global.u32 	%r68, [%rd6];
	mov.b32 	%r69, 1;
$L__BB3_31:
	add.s32 	%r51, %r69, %r4;
	mad.lo.s32 	%r52, %r3, %r18, %r4;
	cvta.to.global.u64 	%rd17, %rd7;
	mul.wide.s32 	%rd18, %r52, 4;
	add.s64 	%rd19, %rd17, %rd18;
	st.global.u32 	[%rd19], %r51;
	add.s64 	%rd20, %rd1, %rd18;
	ld.global.u32 	%r53, [%rd20];
	add.s32 	%r54, %r53, %r68;
	mul.wide.s32 	%rd21, %r4, 4;
	add.s64 	%rd22, %rd3, %rd21;
	st.volatile.global.u32 	[%rd22], %r54;
$L__BB3_32:
	setp.ne.s32 	%p26, %r1, 0;
	bar.sync 	0;
	@%p26 bra 	$L__BB3_35;
	ld.volatile.global.u32 	%r55, [bCount1];
	add.s32 	%r56, %r55, 1;
	div.s32 	%r57, %r56, %r2;
	add.s32 	%r58, %r3, 1;
	setp.ne.s32 	%p27, %r57, %r58;
	@%p27 bra 	$L__BB3_35;
	ld.volatile.global.u32 	%r59, [bCount1];
	add.s32 	%r60, %r59, 1;
	st.volatile.global.u32 	[bCount1], %r60;
	mov.b32 	%r61, 0;
	st.volatile.global.u32 	[bRowCount], %r61;
$L__BB3_35:
	ret;

}
	// .globl	_Z16deleteSeamKernelP6uchar3iiS0_Pi
.visible .entry _Z16deleteSeamKernelP6uchar3iiS0_Pi(
	.param .u64 .ptr .align 1 _Z16deleteSeamKernelP6uchar3iiS0_Pi_param_0,
	.param .u32 _Z16deleteSeamKernelP6uchar3iiS0_Pi_param_1,
	.param .u32 _Z16deleteSeamKernelP6uchar3iiS0_Pi_param_2,
	.param .u64 .ptr .align 1 _Z16deleteSeamKernelP6uchar3iiS0_Pi_param_3,
	.param .u64 .ptr .align 1 _Z16deleteSeamKernelP6uchar3iiS0_Pi_param_4
)
{
	.reg .pred 	%p<6>;
	.reg .b16 	%rs<4>;
	.reg .b32 	%r<18>;
	.reg .b64 	%rd<13>;

	ld.param.u64 	%rd1, [_Z16deleteSeamKernelP6uchar3iiS0_Pi_param_0];
	ld.param.u32 	%r4, [_Z16deleteSeamKernelP6uchar3iiS0_Pi_param_1];
	ld.param.u32 	%r5, [_Z16deleteSeamKernelP6uchar3iiS0_Pi_param_2];
	ld.param.u64 	%rd2, [_Z16deleteSeamKernelP6uchar3iiS0_Pi_param_3];
	ld.param.u64 	%rd3, [_Z16deleteSeamKernelP6uchar3iiS0_Pi_param_4];
	mov.u32 	%r6, %ctaid.y;
	mov.u32 	%r7, %ntid.y;
	mov.u32 	%r8, %tid.y;
	mad.lo.s32 	%r1, %r6, %r7, %r8;
	mov.u32 	%r9, %ctaid.x;
	mov.u32 	%r10, %ntid.x;
	mov.u32 	%r11, %tid.x;
	mad.lo.s32 	%r2, %r9, %r10, %r11;
	setp.ge.s32 	%p1, %r1, %r5;
	setp.ge.s32 	%p2, %r2, %r4;
	or.pred  	%p3, %p2, %p1;
	@%p3 bra 	$L__BB4_3;
	cvta.to.global.u64 	%rd4, %rd3;
	mul.wide.u32 	%rd5, %r1, 4;
	add.s64 	%rd6, %rd4, %rd5;
	ld.global.u32 	%r3, [%rd6];
	setp.eq.s32 	%p4, %r2, %r3;
	@%p4 bra 	$L__BB4_3;
	mul.lo.s32 	%r12, %r4, %r1;
	add.s32 	%r13, %r12, %r2;
	sub.s32 	%r14, %r12, %r1;
	add.s32 	%r15, %r14, %r2;
	setp.gt.s32 	%p5, %r2, %r3;
	selp.s32 	%r16, -1, 0, %p5;
	add.s32 	%r17, %r15, %r16;
	cvta.to.global.u64 	%rd7, %rd2;
	mul.wide.s32 	%rd8, %r17, 3;
	add.s64 	%rd9, %rd7, %rd8;
	cvta.to.global.u64 	%rd10, %rd1;
	mul.wide.s32 	%rd11, %r13, 3;
	add.s64 	%rd12, %rd10, %rd11;
	ld.global.u8 	%rs1, [%rd12];
	ld.global.u8 	%rs2, [%rd12+1];
	ld.global.u8 	%rs3, [%rd12+2];
	st.global.u8 	[%rd9], %rs1;
	st.global.u8 	[%rd9+1], %rs2;
	st.global.u8 	[%rd9+2], %rs3;
$L__BB4_3:
	ret;

}


// ===== COMPILED SASS (sm_100) =====

	.target	sm_100

	.elftype	@"ET_EXEC"


//--------------------- .note.nv.tkinfo           --------------------------
	.section	.note.nv.tkinfo,"",@"SHT_NOTE"
	.sectionflags	@"SHF_NOTE_NV_TKINFO"
	.tkinfo
        /*0018*/ 	.word	0x00000002
        /*0030*/ 	.string	""
        /*0030*/ 	.string	"ptxas"
        /*0030*/ 	.string	"Cuda compilation tools, release 13.0, V13.0.88"
        /*0030*/ 	.string	"Build cuda_13.0.r13.0/compiler.36424714_0"
        /*0030*/ 	.string	"-arch sm_100 -m 64 "



//--------------------- .note.nv.cuinfo           --------------------------
	.section	.note.nv.cuinfo,"",@"SHT_NOTE"
	.sectionflags	@"SHF_NOTE_NV_CUINFO"
        /*0018*/ 	.short	0x0002
        /*001a*/ 	.short	0x0064
        /*001c*/ 	.short	0x0082
	.zero		2


//--------------------- .nv.info                  --------------------------
	.section	.nv.info,"",@"SHT_CUDA_INFO"
	.align	4


	//----- nvinfo : EIATTR_REGCOUNT
	.align		4
        /*0000*/ 	.byte	0x04, 0x2f
        /*0002*/ 	.short	(.L_4 - .L_3)
	.align		4
.L_3:
        /*0004*/ 	.word	index@(_Z22convertGrayscaleKernelP6uchar3iiPh)
        /*0008*/ 	.word	0x0000000c


	//----- nvinfo : EIATTR_FRAME_SIZE
	.align		4
.L_4:
        /*000c*/ 	.byte	0x04, 0x11
        /*000e*/ 	.short	(.L_6 - .L_5)
	.align		4
.L_5:
        /*0010*/ 	.word	index@(_Z22convertGrayscaleKernelP6uchar3iiPh)
        /*0014*/ 	.word	0x00000000


	//----- nvinfo : EIATTR_REGCOUNT
	.align		4
.L_6:
        /*0018*/ 	.byte	0x04, 0x2f
        /*001a*/ 	.short	(.L_8 - .L_7)
	.align		4
.L_7:
        /*001c*/ 	.word	index@(_Z16calcEnergyKernelPhiiPiS0_S0_i)
        /*0020*/ 	.word	0x00000020


	//----- nvinfo : EIATTR_FRAME_SIZE
	.align		4
.L_8:
        /*0024*/ 	.byte	0x04, 0x11
        /*0026*/ 	.short	(.L_10 - .L_9)
	.align		4
.L_9:
        /*0028*/ 	.word	index@(_Z16calcEnergyKernelPhiiPiS0_S0_i)
        /*002c*/ 	.word	0x00000000


	//----- nvinfo : EIATTR_REGCOUNT
	.align		4
.L_10:
        /*0030*/ 	.byte	0x04, 0x2f
        /*0032*/ 	.short	(.L_12 - .L_11)
	.align		4
.L_11:
        /*0034*/ 	.word	index@(_Z22memcpyDevice2DeviceIntPiS_i)
        /*0038*/ 	.word	0x0000000a


	//----- nvinfo : EIATTR_FRAME_SIZE
	.align		4
.L_12:
        /*003c*/ 	.byte	0x04, 0x11
        /*003e*/ 	.short	(.L_14 - .L_13)
	.align		4
.L_13:
        /*0040*/ 	.word	index@(_Z22memcpyDevice2DeviceIntPiS_i)
        /*0044*/ 	.word	0x00000000


	//----- nvinfo : EIATTR_REGCOUNT
	.align		4
.L_14:
        /*0048*/ 	.byte	0x04, 0x2f
        /*004a*/ 	.short	(.L_16 - .L_15)
	.align		4
.L_15:
        /*004c*/ 	.word	index@(_Z21findMinimumSeamKernelPiiiS_PViS1_)
        /*0050*/ 	.word	0x00000014


	//----- nvinfo : EIATTR_FRAME_SIZE
	.align		4
.L_16:
        /*0054*/ 	.byte	0x04, 0x11
        /*0056*/ 	.short	(.L_18 - .L_17)
	.align		4
.L_17:
        /*0058*/ 	.word	index@(_Z21findMinimumSeamKernelPiiiS_PViS1_)
        /*005c*/ 	.word	0x00000000


	//----- nvinfo : EIATTR_REGCOUNT
	.align		4
.L_18:
        /*0060*/ 	.byte	0x04, 0x2f
        /*0062*/ 	.short	(.L_20 - .L_19)
	.align		4
.L_19:
        /*0064*/ 	.word	index@(_Z16deleteSeamKernelP6uchar3iiS0_Pi)
        /*0068*/ 	.word	0x00000012


	//----- nvinfo : EIATTR_FRAME_SIZE
	.align		4
.L_20:
        /*006c*/ 	.byte	0x04, 0x11
        /*006e*/ 	.short	(.L_22 - .L_21)
	.align		4
.L_21:
        /*0070*/ 	.word	index@(_Z16deleteSeamKernelP6uchar3iiS0_Pi)
        /*0074*/ 	.word	0x00000000


	//----- nvinfo : EIATTR_MIN_STACK_SIZE
	.align		4
.L_22:
        /*0078*/ 	.byte	0x04, 0x12
        /*007a*/ 	.short	(.L_24 - .L_23)
	.align		4
.L_23:
        /*007c*/ 	.word	index@(_Z16deleteSeamKernelP6uchar3iiS0_Pi)
        /*0080*/ 	.word	0x00000000


	//----- nvinfo : EIATTR_MIN_STACK_SIZE
	.align		4
.L_24:
        /*0084*/ 	.byte	0x04, 0x12
        /*0086*/ 	.short	(.L_26 - .L_25)
	.align		4
.L_25:
        /*0088*/ 	.word	index@(_Z21findMinimumSeamKernelPiiiS_PViS1_)
        /*008c*/ 	.word	0x00000000


	//----- nvinfo : EIATTR_MIN_STACK_SIZE
	.align		4
.L_26:
        /*0090*/ 	.byte	0x04, 0x12
        /*0092*/ 	.short	(.L_28 - .L_27)
	.align		4
.L_27:
        /*0094*/ 	.word	index@(_Z22memcpyDevice2DeviceIntPiS_i)
        /*0098*/ 	.word	0x00000000


	//----- nvinfo : EIATTR_MIN_STACK_SIZE
	.align		4
.L_28:
        /*009c*/ 	.byte	0x04, 0x12
        /*009e*/ 	.short	(.L_30 - .L_29)
	.align		4
.L_29:
        /*00a0*/ 	.word	index@(_Z16calcEnergyKernelPhiiPiS0_S0_i)
        /*00a4*/ 	.word	0x00000000


	//----- nvinfo : EIATTR_MIN_STACK_SIZE
	.align		4
.L_30:
        /*00a8*/ 	.byte	0x04, 0x12
        /*00aa*/ 	.short	(.L_32 - .L_31)
	.align		4
.L_31:
        /*00ac*/ 	.word	index@(_Z22convertGrayscaleKernelP6uchar3iiPh)
        /*00b0*/ 	.word	0x00000000
.L_32:


//--------------------- .nv.compat                --------------------------
	.section	.nv.compat,"",@"SHT_CUDA_COMPAT_INFO"
	.align	4
        /*0000*/ 	.byte	0x02, 0x09, 0x00, 0x00, 0x02, 0x02, 0x01, 0x00, 0x02, 0x05, 0x05, 0x00, 0x03, 0x07, 0x01, 0x01
        /*0010*/ 	.byte	0x02, 0x03, 0x00, 0x00, 0x02, 0x06, 0x01, 0x00, 0x04, 0x0b, 0x08, 0x00, 0x09, 0x00, 0x00, 0x00
        /*0020*/ 	.byte	0x00, 0x00, 0x00, 0x00


//--------------------- .nv.info._Z16deleteSeamKernelP6uchar3iiS0_Pi --------------------------
	.section	.nv.info._Z16deleteSeamKernelP6uchar3iiS0_Pi,"",@"SHT_CUDA_INFO"
	.sectionflags	@""
	.align	4


	//----- nvinfo : EIATTR_CUDA_API_VERSION
	.align		4
        /*0000*/ 	.byte	0x04, 0x37
        /*0002*/ 	.short	(.L_34 - .L_33)
.L_33:
        /*0004*/ 	.word	0x00000082


	//----- nvinfo : EIATTR_KPARAM_INFO
	.align		4
.L_34:
        /*0008*/ 	.byte	0x04, 0x17
        /*000a*/ 	.short	(.L_36 - .L_35)
.L_35:
        /*000c*/ 	.word	0x00000000
        /*0010*/ 	.short	0x0004
        /*0012*/ 	.short	0x0018
        /*0014*/ 	.byte	0x00, 0xf5, 0x21, 0x00


	//----- nvinfo : EIATTR_KPARAM_INFO
	.align		4
.L_36:
        /*0018*/ 	.byte	0x04, 0x17
        /*001a*/ 	.short	(.L_38 - .L_37)
.L_37:
        /*001c*/ 	.word	0x00000000
        /*0020*/ 	.short	0x0003
        /*0022*/ 	.short	0x0010
        /*0024*/ 	.byte	0x00, 0xf5, 0x21, 0x00


	//----- nvinfo : EIATTR_KPARAM_INFO
	.align		4
.L_38:
        /*0028*/ 	.byte	0x04, 0x17
        /*002a*/ 	.short	(.L_40 - .L_39)
.L_39:
        /*002c*/ 	.word	0x00000000
        /*0030*/ 	.short	0x0002
        /*0032*/ 	.short	0x000c
        /*0034*/ 	.byte	0x00, 0xf0, 0x11, 0x00


	//----- nvinfo : EIATTR_KPARAM_INFO
	.align		4
.L_40:
        /*0038*/ 	.byte	0x04, 0x17
        /*003a*/ 	.short	(.L_42 - .L_41)
.L_41:
        /*003c*/ 	.word	0x00000000
        /*0040*/ 	.short	0x0001
        /*0042*/ 	.short	0x0008
        /*0044*/ 	.byte	0x00, 0xf0, 0x11, 0x00


	//----- nvinfo : EIATTR_KPARAM_INFO
	.align		4
.L_42:
        /*0048*/ 	.byte	0x04, 0x17
        /*004a*/ 	.short	(.L_44 - .L_43)
.L_43:
        /*004c*/ 	.word	0x00000000
        /*0050*/ 	.short	0x0000
        /*0052*/ 	.short	0x0000
        /*0054*/ 	.byte	0x00, 0xf5, 0x21, 0x00


	//----- nvinfo : EIATTR_SPARSE_MMA_MASK
	.align		4
.L_44:
        /*0058*/ 	.byte	0x03, 0x50
        /*005a*/ 	.short	0x0000


	//----- nvinfo : EIATTR_MAXREG_COUNT
	.align		4
        /*005c*/ 	.byte	0x03, 0x1b
        /*005e*/ 	.short	0x00ff


	//----- nvinfo : EIATTR_MERCURY_ISA_VERSION
	.align		4
        /*0060*/ 	.byte	0x03, 0x5f
        /*0062*/ 	.short	0x0101


	//----- nvinfo : EIATTR_VRC_CTA_INIT_COUNT
	.align		4
        /*0064*/ 	.byte	0x02, 0x4a
	.zero		1
	.zero		1


	//----- nvinfo : EIATTR_EXIT_INSTR_OFFSETS
	.align		4
        /*0068*/ 	.byte	0x04, 0x1c
        /*006a*/ 	.short	(.L_46 - .L_45)


	//   ....[0]....
.L_45:
        /*006c*/ 	.word	0x000000c0


	//   ....[1]....
        /*0070*/ 	.word	0x00000120


	//   ....[2]....
        /*0074*/ 	.word	0x00000230


	//----- nvinfo : EIATTR_CBANK_PARAM_SIZE
	.align		4
.L_46:
        /*0078*/ 	.byte	0x03, 0x19
        /*007a*/ 	.short	0x0020


	//----- nvinfo : EIATTR_PARAM_CBANK
	.align		4
        /*007c*/ 	.byte	0x04, 0x0a
        /*007e*/ 	.short	(.L_48 - .L_47)
	.align		4
.L_47:
        /*0080*/ 	.word	index@(.nv.constant0._Z16deleteSeamKernelP6uchar3iiS0_Pi)
        /*0084*/ 	.short	0x0380
        /*0086*/ 	.short	0x0020


	//----- nvinfo : EIATTR_SW_WAR
	.align		4
.L_48:
        /*0088*/ 	.byte	0x04, 0x36
        /*008a*/ 	.short	(.L_50 - .L_49)
.L_49:
        /*008c*/ 	.word	0x00000008
.L_50:


//--------------------- .nv.info._Z21findMinimumSeamKernelPiiiS_PViS1_ --------------------------
	.section	.nv.info._Z21findMinimumSeamKernelPiiiS_PViS1_,"",@"SHT_CUDA_INFO"
	.sectionflags	@""
	.align	4


	//----- nvinfo : EIATTR_CUDA_API_VERSION
	.align		4
        /*0000*/ 	.byte	0x04, 0x37
        /*0002*/ 	.short	(.L_52 - .L_51)
.L_51:
        /*0004*/ 	.word	0x00000082


	//----- nvinfo : EIATTR_KPARAM_INFO
	.align		4
.L_52:
        /*0008*/ 	.byte	0x04, 0x17
        /*000a*/ 	.short	(.L_54 - .L_53)
.L_53:
        /*000c*/ 	.word	0x00000000
        /*0010*/ 	.short	0x0005
        /*0012*/ 	.short	0x0020
        /*0014*/ 	.byte	0x00, 0xf5, 0x21, 0x00


	//----- nvinfo : EIATTR_KPARAM_INFO
	.align		4
.L_54:
        /*0018*/ 	.byte	0x04, 0x17
        /*001a*/ 	.short	(.L_56 - .L_55)
.L_55:
        /*001c*/ 	.word	0x00000000
        /*0020*/ 	.short	0x0004
        /*0022*/ 	.short	0x0018
        /*0024*/ 	.byte	0x00, 0xf5, 0x21, 0x00


	//----- nvinfo : EIATTR_KPARAM_INFO
	.align		4
.L_56:
        /*0028*/ 	.byte	0x04, 0x17
        /*002a*/ 	.short	(.L_58 - .L_57)
.L_57:
        /*002c*/ 	.word	0x00000000
        /*0030*/ 	.short	0x0003
        /*0032*/ 	.short	0x0010
        /*0034*/ 	.byte	0x00, 0xf5, 0x21, 0x00


	//----- nvinfo : EIATTR_KPARAM_INFO
	.align		4
.L_58:
        /*0038*/ 	.byte	0x04, 0x17
        /*003a*/ 	.short	(.L_60 - .L_59)
.L_59:
        /*003c*/ 	.word	0x00000000
        /*0040*/ 	.short	0x0002
        /*0042*/ 	.short	0x000c
        /*0044*/ 	.byte	0x00, 0xf0, 0x11, 0x00


	//----- nvinfo : EIATTR_KPARAM_INFO
	.align		4
.L_60:
        /*0048*/ 	.byte	0x04, 0x17
        /*004a*/ 	.short	(.L_62 - .L_61)
.L_61:
        /*004c*/ 	.word	0x00000000
        /*0050*/ 	.short	0x0001
        /*0052*/ 	.short	0x0008
        /*0054*/ 	.byte	0x00, 0xf0, 0x11, 0x00


	//----- nvinfo : EIATTR_KPARAM_INFO
	.align		4
.L_62:
        /*0058*/ 	.byte	0x04, 0x17
        /*005a*/ 	.short	(.L_64 - .L_63)
.L_63:
        /*005c*/ 	.word	0x00000000
        /*0060*/ 	.short	0x0000
        /*0062*/ 	.short	0x0000
        /*0064*/ 	.byte	0x00, 0xf5, 0x21, 0x00


	//----- nvinfo : EIATTR_SPARSE_MMA_MASK
	.align		4
.L_64:
        /*0068*/ 	.byte	0x03, 0x50
        /*006a*/ 	.short	0x0000


	//----- nvinfo : EIATTR_MAXREG_COUNT
	.align		4
        /*006c*/ 	.byte	0x03, 0x1b
        /*006e*/ 	.short	0x00ff


	//----- nvinfo : EIATTR_NUM_BARRIERS
	.align		4
        /*0070*/ 	.byte	0x02, 0x4c
        /*0072*/ 	.byte	0x01
	.zero		1


	//----- nvinfo : EIATTR_MERCURY_ISA_VERSION
	.align		4
        /*0074*/ 	.byte	0x03, 0x5f
        /*0076*/ 	.short	0x0101


	//----- nvinfo : EIATTR_VRC_CTA_INIT_COUNT
	.align		4
        /*0078*/ 	.byte	0x02, 0x4a
	.zero		1
	.zero		1


	//----- nvinfo : EIATTR_EXIT_INSTR_OFFSETS
	.align		4
        /*007c*/ 	.byte	0x04, 0x1c
        /*007e*/ 	.short	(.L_66 - .L_65)


	//   ....[0]....
.L_65:
        /*0080*/ 	.word	0x00000520


	//   ....[1]....
        /*0084*/ 	.word	0x000005b0


	//   ....[2]....
        /*0088*/ 	.word	0x000005e0


	//   ....[3]....
        /*008c*/ 	.word	0x00001030


	//   ....[4]....
        /*0090*/ 	.word	0x00001230


	//   ....[5]....
        /*0094*/ 	.word	0x00001290


	//----- nvinfo : EIATTR_CRS_STACK_SIZE
	.align		4
.L_66:
        /*0098*/ 	.byte	0x04, 0x1e
        /*009a*/ 	.short	(.L_68 - .L_67)
.L_67:
        /*009c*/ 	.word	0x00000000


	//----- nvinfo : EIATTR_CBANK_PARAM_SIZE
	.align		4
.L_68:
        /*00a0*/ 	.byte	0x03, 0x19
        /*00a2*/ 	.short	0x0028


	//----- nvinfo : EIATTR_PARAM_CBANK
	.align		4
        /*00a4*/ 	.byte	0x04, 0x0a
        /*00a6*/ 	.short	(.L_70 - .L_69)
	.align		4
.L_69:
        /*00a8*/ 	.word	index@(.nv.constant0._Z21findMinimumSeamKernelPiiiS_PViS1_)
        /*00ac*/ 	.short	0x0380
        /*00ae*/ 	.short	0x0028


	//----- nvinfo : EIATTR_SW_WAR
	.align		4
.L_70:
        /*00b0*/ 	.byte	0x04, 0x36
        /*00b2*/ 	.short	(.L_72 - .L_71)
.L_71:
        /*00b4*/ 	.word	0x00000008
.L_72:


//--------------------- .nv.info._Z22memcpyDevice2DeviceIntPiS_i --------------------------
	.section	.nv.info._Z22memcpyDevice2DeviceIntPiS_i,"",@"SHT_CUDA_INFO"
	.sectionflags	@""
	.align	4


	//----- nvinfo : EIATTR_CUDA_API_VERSION
	.align		4
        /*0000*/ 	.byte	0x04, 0x37
        /*0002*/ 	.short	(.L_74 - .L_73)
.L_73:
        /*0004*/ 	.word	0x00000082


	//----- nvinfo : EIATTR_KPARAM_INFO
	.align		4
.L_74:
        /*0008*/ 	.byte	0x04, 0x17
        /*000a*/ 	.short	(.L_76 - .L_75)
.L_75:
        /*000c*/ 	.word	0x00000000
        /*0010*/ 	.short	0x0002
        /*0012*/ 	.short	0x0010
        /*0014*/ 	.byte	0x00, 0xf0, 0x11, 0x00


	//----- nvinfo : EIATTR_KPARAM_INFO
	.align		4
.L_76:
        /*0018*/ 	.byte	0x04, 0x17
        /*001a*/ 	.short	(.L_78 - .L_77)
.L_77:
        /*001c*/ 	.word	0x00000000
        /*0020*/ 	.short	0x0001
        /*0022*/ 	.short	0x0008
        /*0024*/ 	.byte	0x00, 0xf5, 0x21, 0x00


	//----- nvinfo : EIATTR_KPARAM_INFO
	.align		4
.L_78:
        /*0028*/ 	.byte	0x04, 0x17
        /*002a*/ 	.short	(.L_80 - .L_79)
.L_79:
        /*002c*/ 	.word	0x00000000
        /*0030*/ 	.short	0x0000
        /*0032*/ 	.short	0x0000
        /*0034*/ 	.byte	0x00, 0xf5, 0x21, 0x00


	//----- nvinfo : EIATTR_SPARSE_MMA_MASK
	.align		4
.L_80:
        /*0038*/ 	.byte	0x03, 0x50
        /*003a*/ 	.short	0x0000


	//----- nvinfo : EIATTR_MAXREG_COUNT
	.align		4
        /*003c*/ 	.byte	0x03, 0x1b
        /*003e*/ 	.short	0x00ff


	//----- nvinfo : EIATTR_MERCURY_ISA_VERSION
	.align		4
        /*0040*/ 	.byte	0x03, 0x5f
        /*0042*/ 	.short	0x0101


	//----- nvinfo : EIATTR_VRC_CTA_INIT_COUNT
	.align		4
        /*0044*/ 	.byte	0x02, 0x4a
	.zero		1
	.zero		1


	//----- nvinfo : EIATTR_EXIT_INSTR_OFFSETS
	.align		4
        /*0048*/ 	.byte	0x04, 0x1c
        /*004a*/ 	.short	(.L_82 - .L_81)


	//   ....[0]....
.L_81:
        /*004c*/ 	.word	0x00000070


	//   ....[1]....
        /*0050*/ 	.word	0x000000f0


	//----- nvinfo : EIATTR_CBANK_PARAM_SIZE
	.align		4
.L_82:
        /*0054*/ 	.byte	0x03, 0x19
        /*0056*/ 	.short	0x0014


	//----- nvinfo : EIATTR_PARAM_CBANK
	.align		4
        /*0058*/ 	.byte	0x04, 0x0a
        /*005a*/ 	.short	(.L_84 - .L_83)
	.align		4
.L_83:
        /*005c*/ 	.word	index@(.nv.constant0._Z22memcpyDevice2DeviceIntPiS_i)
        /*0060*/ 	.short	0x0380
        /*0062*/ 	.short	0x0014


	//----- nvinfo : EIATTR_SW_WAR
	.align		4
.L_84:
        /*0064*/ 	.byte	0x04, 0x36
        /*0066*/ 	.short	(.L_86 - .L_85)
.L_85:
        /*0068*/ 	.word	0x00000008
.L_86:


//--------------------- .nv.info._Z16calcEnergyKernelPhiiPiS0_S0_i --------------------------
	.section	.nv.info._Z16calcEnergyKernelPhiiPiS0_S0_i,"",@"SHT_CUDA_INFO"
	.sectionflags	@""
	.align	4


	//----- nvinfo : EIATTR_CUDA_API_VERSION
	.align		4
        /*0000*/ 	.byte	0x04, 0x37
        /*0002*/ 	.short	(.L_88 - .L_87)
.L_87:
        /*0004*/ 	.word	0x00000082


	//----- nvinfo : EIATTR_KPARAM_INFO
	.align		4
.L_88:
        /*0008*/ 	.byte	0x04, 0x17
        /*000a*/ 	.short	(.L_90 - .L_89)
.L_89:
        /*000c*/ 	.word	0x00000000
        /*0010*/ 	.short	0x0006
        /*0012*/ 	.short	0x0028
        /*0014*/ 	.byte	0x00, 0xf0, 0x11, 0x00


	//----- nvinfo : EIATTR_KPARAM_INFO
	.align		4
.L_90:
        /*0018*/ 	.byte	0x04, 0x17
        /*001a*/ 	.short	(.L_92 - .L_91)
.L_91:
        /*001c*/ 	.word	0x00000000
        /*0020*/ 	.short	0x0005
        /*0022*/ 	.short	0x0020
        /*0024*/ 	.byte	0x00, 0xf5, 0x21, 0x00


	//----- nvinfo : EIATTR_KPARAM_INFO
	.align		4
.L_92:
        /*0028*/ 	.byte	0x04, 0x17
        /*002a*/ 	.short	(.L_94 - .L_93)
.L_93:
        /*002c*/ 	.word	0x00000000
        /*0030*/ 	.short	0x0004
        /*0032*/ 	.short	0x0018
        /*0034*/ 	.byte	0x00, 0xf5, 0x21, 0x00


	//----- nvinfo : EIATTR_KPARAM_INFO
	.align		4
.L_94:
        /*0038*/ 	.byte	0x04, 0x17
        /*003a*/ 	.short	(.L_96 - .L_95)
.L_95:
        /*003c*/ 	.word	0x00000000
        /*0040*/ 	.short	0x0003
        /*0042*/ 	.short	0x0010
        /*0044*/ 	.byte	0x00, 0xf5, 0x21, 0x00


	//----- nvinfo : EIATTR_KPARAM_INFO
	.align		4
.L_96:
        /*0048*/ 	.byte	0x04, 0x17
        /*004a*/ 	.short	(.L_98 - .L_97)
.L_97:
        /*004c*/ 	.word	0x00000000
        /*0050*/ 	.short	0x0002
        /*0052*/ 	.short	0x000c
        /*0054*/ 	.byte	0x00, 0xf0, 0x11, 0x00


	//----- nvinfo : EIATTR_KPARAM_INFO
	.align		4
.L_98:
        /*0058*/ 	.byte	0x04, 0x17
        /*005a*/ 	.short	(.L_100 - .L_99)
.L_99:
        /*005c*/ 	.word	0x00000000
        /*0060*/ 	.short	0x0001
        /*0062*/ 	.short	0x0008
        /*0064*/ 	.byte	0x00, 0xf0, 0x11, 0x00


	//----- nvinfo : EIATTR_KPARAM_INFO
	.align		4
.L_100:
        /*0068*/ 	.byte	0x04, 0x17
        /*006a*/ 	.short	(.L_102 - .L_101)
.L_101:
        /*006c*/ 	.word	0x00000000
        /*0070*/ 	.short	0x0000
        /*0072*/ 	.short	0x0000
        /*0074*/ 	.byte	0x00, 0xf5, 0x21, 0x00


	//----- nvinfo : EIATTR_SPARSE_MMA_MASK
	.align		4
.L_102:
        /*0078*/ 	.byte	0x03, 0x50
        /*007a*/ 	.short	0x0000


	//----- nvinfo : EIATTR_MAXREG_COUNT
	.align		4
        /*007c*/ 	.byte	0x03, 0x1b
        /*007e*/ 	.short	0x00ff


	//----- nvinfo : EIATTR_MERCURY_ISA_VERSION
	.align		4
        /*0080*/ 	.byte	0x03, 0x5f
        /*0082*/ 	.short	0x0101


	//----- nvinfo : EIATTR_VRC_CTA_INIT_COUNT
	.align		4
        /*0084*/ 	.byte	0x02, 0x4a
	.zero		1
	.zero		1


	//----- nvinfo : EIATTR_EXIT_INSTR_OFFSETS
	.align		4
        /*0088*/ 	.byte	0x04, 0x1c
        /*008a*/ 	.short	(.L_104 - .L_103)


	//   ....[0]....
.L_103:
        /*008c*/ 	.word	0x000000c0


	//   ....[1]....
        /*0090*/ 	.word	0x00001080


	//----- nvinfo : EIATTR_CBANK_PARAM_SIZE
	.align		4
.L_104:
        /*0094*/ 	.byte	0x03, 0x19
        /*0096*/ 	.short	0x002c


	//----- nvinfo : EIATTR_PARAM_CBANK
	.align		4
        /*0098*/ 	.byte	0x04, 0x0a
        /*009a*/ 	.short	(.L_106 - .L_105)
	.align		4
.L_105:
        /*009c*/ 	.word	index@(.nv.constant0._Z16calcEnergyKernelPhiiPiS0_S0_i)
        /*00a0*/ 	.short	0x0380
        /*00a2*/ 	.short	0x002c


	//----- nvinfo : EIATTR_SW_WAR
	.align		4
.L_106:
        /*00a4*/ 	.byte	0x04, 0x36
        /*00a6*/ 	.short	(.L_108 - .L_107)
.L_107:
        /*00a8*/ 	.word	0x00000008
.L_108:


//--------------------- .nv.info._Z22convertGrayscaleKernelP6uchar3iiPh --------------------------
	.section	.nv.info._Z22convertGrayscaleKernelP6uchar3iiPh,"",@"SHT_CUDA_INFO"
	.sectionflags	@""
	.align	4


	//----- nvinfo : EIATTR_CUDA_API_VERSION
	.align		4
        /*0000*/ 	.byte	0x04, 0x37
        /*0002*/ 	.short	(.L_110 - .L_109)
.L_109:
        /*0004*/ 	.word	0x00000082


	//----- nvinfo : EIATTR_KPARAM_INFO
	.align		4
.L_110:
        /*0008*/ 	.byte	0x04, 0x17
        /*000a*/ 	.short	(.L_112 - .L_111)
.L_111:
        /*000c*/ 	.word	0x00000000
        /*0010*/ 	.short	0x0003
        /*0012*/ 	.short	0x0010
        /*0014*/ 	.byte	0x00, 0xf5, 0x21, 0x00


	//----- nvinfo : EIATTR_KPARAM_INFO
	.align		4
.L_112:
        /*0018*/ 	.byte	0x04, 0x17
        /*001a*/ 	.short	(.L_114 - .L_113)
.L_113:
        /*001c*/ 	.word	0x00000000
        /*0020*/ 	.short	0x0002
        /*0022*/ 	.short	0x000c
        /*0024*/ 	.byte	0x00, 0xf0, 0x11, 0x00


	//----- nvinfo : EIATTR_KPARAM_INFO
	.align		4
.L_114:
        /*0028*/ 	.byte	0x04, 0x17
        /*002a*/ 	.short	(.L_116 - .L_115)
.L_115:
        /*002c*/ 	.word	0x00000000
        /*0030*/ 	.short	0x0001
        /*0032*/ 	.short	0x0008
        /*0034*/ 	.byte	0x00, 0xf0, 0x11, 0x00


	//----- nvinfo : EIATTR_KPARAM_INFO
	.align		4
.L_116:
        /*0038*/ 	.byte	0x04, 0x17
        /*003a*/ 	.short	(.L_118 - .L_117)
.L_117:
        /*003c*/ 	.word	0x00000000
        /*0040*/ 	.short	0x0000
        /*0042*/ 	.short	0x0000
        /*0044*/ 	.byte	0x00, 0xf5, 0x21, 0x00


	//----- nvinfo : EIATTR_SPARSE_MMA_MASK
	.align		4
.L_118:
        /*0048*/ 	.byte	0x03, 0x50
        /*004a*/ 	.short	0x0000


	//----- nvinfo : EIATTR_MAXREG_COUNT
	.align		4
        /*004c*/ 	.byte	0x03, 0x1b
        /*004e*/ 	.short	0x00ff


	//----- nvinfo : EIATTR_MERCURY_ISA_VERSION
	.align		4
        /*0050*/ 	.byte	0x03, 0x5f
        /*0052*/ 	.short	0x0101


	//----- nvinfo : EIATTR_VRC_CTA_INIT_COUNT
	.align		4
        /*0054*/ 	.byte	0x02, 0x4a
	.zero		1
	.zero		1


	//----- nvinfo : EIATTR_EXIT_INSTR_OFFSETS
	.align		4
        /*0058*/ 	.byte	0x04, 0x1c
        /*005a*/ 	.short	(.L_120 - .L_119)


	//   ....[0]....
.L_119:
        /*005c*/ 	.word	0x000000c0


	//   ....[1]....
        /*0060*/ 	.word	0x000001f0


	//----- nvinfo : EIATTR_CBANK_PARAM_SIZE
	.align		4
.L_120:
        /*0064*/ 	.byte	0x03, 0x19
        /*0066*/ 	.short	0x0018


	//----- nvinfo : EIATTR_PARAM_CBANK
	.align		4
        /*0068*/ 	.byte	0x04, 0x0a
        /*006a*/ 	.short	(.L_122 - .L_121)
	.align		4
.L_121:
        /*006c*/ 	.word	index@(.nv.constant0._Z22convertGrayscaleKernelP6uchar3iiPh)
        /*0070*/ 	.short	0x0380
        /*0072*/ 	.short	0x0018


	//----- nvinfo : EIATTR_SW_WAR
	.align		4
.L_122:
        /*0074*/ 	.byte	0x04, 0x36
        /*0076*/ 	.short	(.L_124 - .L_123)
.L_123:
        /*0078*/ 	.word	0x00000008
.L_124:


//--------------------- .nv.callgraph             --------------------------
	.section	.nv.callgraph,"",@"SHT_CUDA_CALLGRAPH"
	.align	4
	.sectionentsize	8
	.align		4
        /*0000*/ 	.word	0x00000000
	.align		4
        /*0004*/ 	.word	0xffffffff
	.align		4
        /*0008*/ 	.word	0x00000000
	.align		4
        /*000c*/ 	.word	0xfffffffe
	.align		4
        /*0010*/ 	.word	0x00000000
	.align		4
        /*0014*/ 	.word	0xfffffffd
	.align		4
        /*0018*/ 	.word	0x00000000
	.align		4
        /*001c*/ 	.word	0xfffffffc


//--------------------- .nv.constant4             --------------------------
	.section	.nv.constant4,"a",@progbits
	.align	8
	.align		8
.nv.constant4:
        /*0000*/ 	.dword	bCount
	.align		8
        /*0008*/ 	.dword	bCount1
	.align		8
        /*0010*/ 	.dword	bRowCount


//--------------------- .text._Z16deleteSeamKernelP6uchar3iiS0_Pi --------------------------
	.section	.text._Z16deleteSeamKernelP6uchar3iiS0_Pi,"ax",@progbits
	.align	128
        .global         _Z16deleteSeamKernelP6uchar3iiS0_Pi
        .type           _Z16deleteSeamKernelP6uchar3iiS0_Pi,@function
        .size           _Z16deleteSeamKernelP6uchar3iiS0_Pi,(.L_x_32 - _Z16deleteSeamKernelP6uchar3iiS0_Pi)
        .other          _Z16deleteSeamKernelP6uchar3iiS0_Pi,@"STO_CUDA_ENTRY STV_DEFAULT"
_Z16deleteSeamKernelP6uchar3iiS0_Pi:
.text._Z16deleteSeamKernelP6uchar3iiS0_Pi:
[----:B------:R-:W-:Y:S01]  /*0000*/  LDC R1, c[0x0][0x37c] ;  /* 0x0000df00ff017b82 */ /* 0x000fe20000000800 */
[----:B------:R-:W0:Y:S07]  /*0010*/  S2R R0, SR_TID.Y ;  /* 0x0000000000007919 */ /* 0x000e2e0000002200 */
[----:B------:R-:W0:Y:S01]  /*0020*/  S2UR UR4, SR_CTAID.Y ;  /* 0x00000000000479c3 */ /* 0x000e220000002600 */
[----:B------:R-:W1:Y:S01]  /*0030*/  LDCU.64 UR6, c[0x0][0x388] ;  /* 0x00007100ff0677ac */ /* 0x000e620008000a00 */
[----:B------:R-:W2:Y:S06]  /*0040*/  S2R R3, SR_TID.X ;  /* 0x0000000000037919 */ /* 0x000eac0000002100 */
[----:B------:R-:W0:Y:S08]  /*0050*/  LDC R7, c[0x0][0x364] ;  /* 0x0000d900ff077b82 */ /* 0x000e300000000800 */
[----:B------:R-:W2:Y:S08]  /*0060*/  S2UR UR5, SR_CTAID.X ;  /* 0x00000000000579c3 */ /* 0x000eb00000002500 */
[----:B------:R-:W2:Y:S01]  /*0070*/  LDC R2, c[0x0][0x360] ;  /* 0x0000d800ff027b82 */ /* 0x000ea20000000800 */
[----:B0-----:R-:W-:-:S05]  /*0080*/  IMAD R7, R7, UR4, R0 ;  /* 0x0000000407077c24 */ /* 0x001fca000f8e0200 */
[----:B-1----:R-:W-:Y:S01]  /*0090*/  ISETP.GE.AND P0, PT, R7, UR7, PT ;  /* 0x0000000707007c0c */ /* 0x002fe2000bf06270 */
[----:B--2---:R-:W-:-:S05]  /*00a0*/  IMAD R0, R2, UR5, R3 ;  /* 0x0000000502007c24 */ /* 0x004fca000f8e0203 */
[----:B------:R-:W-:-:S13]  /*00b0*/  ISETP.GE.OR P0, PT, R0, UR6, P0 ;  /* 0x0000000600007c0c */ /* 0x000fda0008706670 */
[----:B------:R-:W-:Y:S05]  /*00c0*/  @P0 EXIT ;  /* 0x000000000000094d */ /* 0x000fea0003800000 */
[----:B------:R-:W0:Y:S01]  /*00d0*/  LDC.64 R2, c[0x0][0x398] ;  /* 0x0000e600ff027b82 */ /* 0x000e220000000a00 */
[----:B------:R-:W1:Y:S01]  /*00e0*/  LDCU.64 UR4, c[0x0][0x358] ;  /* 0x00006b00ff0477ac */ /* 0x000e620008000a00 */
[----:B0-----:R-:W-:-:S05]  /*00f0*/  IMAD.WIDE.U32 R2, R7, 0x4, R2 ;  /* 0x0000000407027825 */ /* 0x001fca00078e0002 */
[----:B-1----:R-:W2:Y:S02]  /*0100*/  LDG.E R9, desc[UR4][R2.64] ;  /* 0x0000000402097981 */ /* 0x002ea4000c1e1900 */
[----:B--2---:R-:W-:-:S13]  /*0110*/  ISETP.NE.AND P0, PT, R0, R9, PT ;  /* 0x000000090000720c */ /* 0x004fda0003f05270 */
[----:B------:R-:W-:Y:S05]  /*0120*/  @!P0 EXIT ;  /* 0x000000000000894d */ /* 0x000fea0003800000 */
[----:B------:R-:W0:Y:S01]  /*0130*/  LDC.64 R4, c[0x0][0x380] ;  /* 0x0000e000ff047b82 */ /* 0x000e220000000a00 */
[----:B------:R-:W-:-:S04]  /*0140*/  IMAD R3, R7, UR6, R0 ;  /* 0x0000000607037c24 */ /* 0x000fc8000f8e0200 */
[----:B0-----:R-:W-:-:S03]  /*0150*/  IMAD.WIDE R4, R3, 0x3, R4 ;  /* 0x0000000303047825 */ /* 0x001fc600078e0204 */
[----:B------:R-:W0:Y:S02]  /*0160*/  LDC.64 R2, c[0x0][0x390] ;  /* 0x0000e400ff027b82 */ /* 0x000e240000000a00 */
[----:B------:R-:W2:Y:S04]  /*0170*/  LDG.E.U8 R11, desc[UR4][R4.64] ;  /* 0x00000004040b7981 */ /* 0x000ea8000c1e1100 */
[----:B------:R-:W3:Y:S04]  /*0180*/  LDG.E.U8 R13, desc[UR4][R4.64+0x1] ;  /* 0x00000104040d7981 */ /* 0x000ee8000c1e1100 */
[----:B------:R-:W4:Y:S01]  /*0190*/  LDG.E.U8 R15, desc[UR4][R4.64+0x2] ;  /* 0x00000204040f7981 */ /* 0x000f22000c1e1100 */
[----:B------:R-:W-:Y:S01]  /*01a0*/  ISETP.GT.AND P0, PT, R0, R9, PT ;  /* 0x000000090000720c */ /* 0x000fe20003f04270 */
[----:B------:R-:W-:-:S05]  /*01b0*/  IMAD R7, R7, UR6, -R7 ;  /* 0x0000000607077c24 */ /* 0x000fca000f8e0a07 */
[----:B------:R-:W-:-:S04]  /*01c0*/  IADD3 R7, PT, PT, R0, R7, RZ ;  /* 0x0000000700077210 */ /* 0x000fc80007ffe0ff */
[----:B------:R-:W-:-:S03]  /*01d0*/  IADD3 R9, PT, PT, R7, -0x1, RZ ;  /* 0xffffffff07097810 */ /* 0x000fc60007ffe0ff */
[----:B------:R-:W-:-:S05]  /*01e0*/  @!P0 IADD3 R9, PT, PT, R7, RZ, RZ ;  /* 0x000000ff07098210 */ /* 0x000fca0007ffe0ff */
[----:B0-----:R-:W-:-:S05]  /*01f0*/  IMAD.WIDE R2, R9, 0x3, R2 ;  /* 0x0000000309027825 */ /* 0x001fca00078e0202 */
[----:B--2---:R-:W-:Y:S04]  /*0200*/  STG.E.U8 desc[UR4][R2.64], R11 ;  /* 0x0000000b02007986 */ /* 0x004fe8000c101104 */
[----:B---3--:R-:W-:Y:S04]  /*0210*/  STG.E.U8 desc[UR4][R2.64+0x1], R13 ;  /* 0x0000010d02007986 */ /* 0x008fe8000c101104 */
[----:B----4-:R-:W-:Y:S01]  /*0220*/  STG.E.U8 desc[UR4][R2.64+0x2], R15 ;  /* 0x0000020f02007986 */ /* 0x010fe2000c101104 */
[----:B------:R-:W-:Y:S05]  /*0230*/  EXIT ;  /* 0x000000000000794d */ /* 0x000fea0003800000 */
.L_x_0:
[----:B------:R-:W-:-:S00]  /*0240*/  BRA `(.L_x_0) ;  /* 0xfffffffc00fc7947 */ /* 0x000fc0000383ffff */
[----:B------:R-:W-:-:S00]  /*0250*/  NOP ;  /* 0x0000000000007918 */ /* 0x000fc00000000000 */
        /* <DEDUP_REMOVED lines=10> */
.L_x_32:


//--------------------- .text._Z21findMinimumSeamKernelPiiiS_PViS1_ --------------------------
	.section	.text._Z21findMinimumSeamKernelPiiiS_PViS1_,"ax",@progbits
	.align	128
        .global         _Z21findMinimumSeamKernelPiiiS_PViS1_
        .type           _Z21findMinimumSeamKernelPiiiS_PViS1_,@function
        .size           _Z21findMinimumSeamKernelPiiiS_PViS1_,(.L_x_33 - _Z21findMinimumSeamKernelPiiiS_PViS1_)
        .other          _Z21findMinimumSeamKernelPiiiS_PViS1_,@"STO_CUDA_ENTRY STV_DEFAULT"
_Z21findMinimumSeamKernelPiiiS_PViS1_:
.text._Z21findMinimumSeamKernelPiiiS_PViS1_:
[----:B------:R-:W-:Y:S08]  /*0000*/  LDC R1, c[0x0][0x37c] ;  /* 0x0000df00ff017b82 */ /* 0x000ff00000000800 */
[----:B------:R-:W0:Y:S01]  /*0010*/  LDC R5, c[0x0][0x360] ;  /* 0x0000d800ff057b82 */ /* 0x000e220000000800 */
[----:B------:R-:W1:Y:S01]  /*0020*/  S2R R4, SR_TID.X ;  /* 0x0000000000047919 */ /* 0x000e620000002100 */
[----:B------:R-:W2:Y:S01]  /*0030*/  LDCU.64 UR6, c[0x0][0x358] ;  /* 0x00006b00ff0677ac */ /* 0x000ea20008000a00 */
[----:B------:R-:W-:Y:S01]  /*0040*/  BSSY.RECONVERGENT B0, `(.L_x_1) ;  /* 0x000000e000007945 */ /* 0x000fe20003800200 */
[----:B0-----:R-:W0:Y:S01]  /*0050*/  I2F.U32.RP R0, R5 ;  /* 0x0000000500007306 */ /* 0x001e220000209000 */
[----:B-1----:R-:W-:-:S07]  /*0060*/  ISETP.NE.AND P0, PT, R4, RZ, PT ;  /* 0x000000ff0400720c */ /* 0x002fce0003f05270 */
[----:B0-----:R-:W0:Y:S02]  /*0070*/  MUFU.RCP R0, R0 ;  /* 0x0000000000007308 */ /* 0x001e240000001000 */
[----:B0-----:R-:W-:-:S06]  /*0080*/  VIADD R6, R0, 0xffffffe ;  /* 0x0ffffffe00067836 */ /* 0x001fcc0000000000 */
[----:B------:R0:W1:Y:S01]  /*0090*/  F2I.FTZ.U32.TRUNC.NTZ R7, R6 ;  /* 0x0000000600077305 */ /* 0x000062000021f000 */
[----:B--2---:R-:W-:Y:S05]  /*00a0*/  @P0 BRA `(.L_x_2) ;  /* 0x00000000001c0947 */ /* 0x004fea0003800000 */
[----:B------:R-:W2:Y:S01]  /*00b0*/  LDC.64 R2, c[0x4][RZ] ;  /* 0x01000000ff027b82 */ /* 0x000ea20000000a00 */
[----:B------:R-:W-:-:S05]  /*00c0*/  IMAD.MOV.U32 R9, RZ, RZ, 0x1 ;  /* 0x00000001ff097424 */ /* 0x000fca00078e00ff */
[----:B--2---:R-:W2:Y:S02]  /*00d0*/  ATOMG.E.ADD.STRONG.GPU PT, R2, desc[UR6][R2.64], R9 ;  /* 0x80000009020279a8 */ /* 0x004ea400081ef106 */
[----:B------:R-:W3:Y:S01]  /*00e0*/  S2UR UR5, SR_CgaCtaId ;  /* 0x00000000000579c3 */ /* 0x000ee20000008800 */
[----:B------:R-:W-:Y:S02]  /*00f0*/  UMOV UR4, 0x400 ;  /* 0x0000040000047882 */ /* 0x000fe40000000000 */
[----:B---3--:R-:W-:-:S09]  /*0100*/  ULEA UR4, UR5, UR4, 0x18 ;  /* 0x0000000405047291 */ /* 0x008fd2000f8ec0ff */
[----:B--2---:R2:W-:Y:S03]  /*0110*/  STS [UR4], R2 ;  /* 0x00000002ff007988 */ /* 0x0045e60008000804 */
.L_x_2:
[----:B------:R-:W-:Y:S05]  /*0120*/  BSYNC.RECONVERGENT B0 ;  /* 0x0000000000007941 */ /* 0x000fea0003800200 */
.L_x_1:
[----:B------:R-:W3:Y:S01]  /*0130*/  LDCU UR8, c[0x0][0x388] ;  /* 0x00007100ff0877ac */ /* 0x000ee20008000800 */
[----:B-1----:R-:W-:Y:S01]  /*0140*/  IMAD.MOV R0, RZ, RZ, -R7 ;  /* 0x000000ffff007224 */ /* 0x002fe200078e0a07 */
[----:B------:R-:W-:Y:S01]  /*0150*/  BAR.SYNC.DEFER_BLOCKING 0x0 ;  /* 0x0000000000007b1d */ /* 0x000fe20000010000 */
[----:B0-----:R-:W-:Y:S01]  /*0160*/  IMAD.MOV.U32 R6, RZ, RZ, RZ ;  /* 0x000000ffff067224 */ /* 0x001fe200078e00ff */
[----:B------:R-:W-:Y:S01]  /*0170*/  ISETP.NE.U32.AND P3, PT, R5, RZ, PT ;  /* 0x000000ff0500720c */ /* 0x000fe20003f65070 */
[----:B------:R-:W-:Y:S02]  /*0180*/  IMAD R3, R0, R5, RZ ;  /* 0x0000000500037224 */ /* 0x000fe400078e02ff */
[----:B------:R-:W-:-:S03]  /*0190*/  IMAD.MOV.U32 R10, RZ, RZ, RZ ;  /* 0x000000ffff0a7224 */ /* 0x000fc600078e00ff */
[----:B------:R-:W0:Y:S01]  /*01a0*/  S2UR UR5, SR_CgaCtaId ;  /* 0x00000000000579c3 */ /* 0x000e220000008800 */
[----:B------:R-:W-:Y:S01]  /*01b0*/  IMAD.HI.U32 R6, R7, R3, R6 ;  /* 0x0000000307067227 */ /* 0x000fe200078e0006 */
[----:B---3--:R-:W-:-:S06]  /*01c0*/  UIADD3 UR4, UPT, UPT, UR8, -0x1, URZ ;  /* 0xffffffff08047890 */ /* 0x008fcc000fffe0ff */
[----:B------:R-:W-:-:S05]  /*01d0*/  IMAD.HI.U32 R6, R6, UR4, RZ ;  /* 0x0000000406067c27 */ /* 0x000fca000f8e00ff */
[----:B------:R-:W-:-:S05]  /*01e0*/  IADD3 R0, PT, PT, -R6, RZ, RZ ;  /* 0x000000ff06007210 */ /* 0x000fca0007ffe1ff */
[----:B------:R-:W-:Y:S01]  /*01f0*/  IMAD R0, R5, R0, UR4 ;  /* 0x0000000405007e24 */ /* 0x000fe2000f8e0200 */
[----:B------:R-:W-:Y:S02]  /*0200*/  UMOV UR4, 0x400 ;  /* 0x0000040000047882 */ /* 0x000fe40000000000 */
[----:B0-----:R-:W-:Y:S02]  /*0210*/  ULEA UR4, UR5, UR4, 0x18 ;  /* 0x0000000405047291 */ /* 0x001fe4000f8ec0ff */
[----:B------:R-:W-:-:S07]  /*0220*/  ISETP.GE.U32.AND P1, PT, R0, R5, PT ;  /* 0x000000050000720c */ /* 0x000fce0003f26070 */
[----:B------:R-:W0:Y:S06]  /*0230*/  LDS R9, [UR4] ;  /* 0x00000004ff097984 */ /* 0x000e2c0008000800 */
[----:B------:R-:W-:Y:S02]  /*0240*/  @P1 IMAD.IADD R0, R0, 0x1, -R5 ;  /* 0x0000000100001824 */ /* 0x000fe400078e0a05 */
[----:B------:R-:W-:-:S03]  /*0250*/  @P1 VIADD R6, R6, 0x1 ;  /* 0x0000000106061836 */ /* 0x000fc60000000000 */
[----:B------:R-:W-:-:S13]  /*0260*/  ISETP.GE.U32.AND P2, PT, R0, R5, PT ;  /* 0x000000050000720c */ /* 0x000fda0003f46070 */
[----:B------:R-:W-:Y:S01]  /*0270*/  @P2 VIADD R6, R6, 0x1 ;  /* 0x0000000106062836 */ /* 0x000fe20000000000 */
[----:B------:R-:W-:-:S04]  /*0280*/  @!P3 LOP3.LUT R6, RZ, R5, RZ, 0x33, !PT ;  /* 0x00000005ff06b212 */ /* 0x000fc800078e33ff */
[----:B--2---:R-:W-:-:S04]  /*0290*/  IADD3 R2, PT, PT, R6, 0x1, RZ ;  /* 0x0000000106027810 */ /* 0x004fc80007ffe0ff */
[----:B------:R-:W-:-:S04]  /*02a0*/  IABS R7, R2 ;  /* 0x0000000200077213 */ /* 0x000fc80000000000 */
[----:B------:R-:W1:Y:S01]  /*02b0*/  I2F.RP R0, R7 ;  /* 0x0000000700007306 */ /* 0x000e620000209400 */
[----:B0-----:R-:W-:-:S07]  /*02c0*/  IABS R13, R9 ;  /* 0x00000009000d7213 */ /* 0x001fce0000000000 */
[----:B-1----:R-:W0:Y:S02]  /*02d0*/  MUFU.RCP R0, R0 ;  /* 0x0000000000007308 */ /* 0x002e240000001000 */
[----:B0-----:R-:W-:-:S06]  /*02e0*/  VIADD R11, R0, 0xffffffe ;  /* 0x0ffffffe000b7836 */ /* 0x001fcc0000000000 */
[----:B------:R-:W0:Y:S02]  /*02f0*/  F2I.FTZ.U32.TRUNC.NTZ R11, R11 ;  /* 0x0000000b000b7305 */ /* 0x000e24000021f000 */
[----:B0-----:R-:W-:-:S04]  /*0300*/  IMAD.MOV R8, RZ, RZ, -R11 ;  /* 0x000000ffff087224 */ /* 0x001fc800078e0a0b */
[----:B------:R-:W-:Y:S01]  /*0310*/  IMAD R3, R8, R7, RZ ;  /* 0x0000000708037224 */ /* 0x000fe200078e02ff */
[----:B------:R-:W-:-:S03]  /*0320*/  IABS R8, R2 ;  /* 0x0000000200087213 */ /* 0x000fc60000000000 */
[----:B------:R-:W-:Y:S01]  /*0330*/  IMAD.HI.U32 R10, R11, R3, R10 ;  /* 0x000000030b0a7227 */ /* 0x000fe200078e000a */
[----:B------:R-:W-:Y:S02]  /*0340*/  IADD3 R8, PT, PT, RZ, -R8, RZ ;  /* 0x80000008ff087210 */ /* 0x000fe40007ffe0ff */
[-C--:B------:R-:W-:Y:S02]  /*0350*/  LOP3.LUT R3, R9, R2.reuse, RZ, 0x3c, !PT ;  /* 0x0000000209037212 */ /* 0x080fe400078e3cff */
[----:B------:R-:W-:Y:S01]  /*0360*/  LOP3.LUT R11, RZ, R2, RZ, 0x33, !PT ;  /* 0x00000002ff0b7212 */ /* 0x000fe200078e33ff */
[----:B------:R-:W-:Y:S01]  /*0370*/  IMAD.HI.U32 R0, R10, R13, RZ ;  /* 0x0000000d0a007227 */ /* 0x000fe200078e00ff */
[----:B------:R-:W-:-:S03]  /*0380*/  ISETP.GE.AND P1, PT, R3, RZ, PT ;  /* 0x000000ff0300720c */ /* 0x000fc60003f26270 */
[----:B------:R-:W-:-:S05]  /*0390*/  IMAD R8, R0, R8, R13 ;  /* 0x0000000800087224 */ /* 0x000fca00078e020d */
[----:B------:R-:W-:-:S13]  /*03a0*/  ISETP.GT.U32.AND P3, PT, R7, R8, PT ;  /* 0x000000080700720c */ /* 0x000fda0003f64070 */
[----:B------:R-:W-:Y:S02]  /*03b0*/  @!P3 IMAD.IADD R8, R8, 0x1, -R7 ;  /* 0x000000010808b824 */ /* 0x000fe400078e0a07 */
[----:B------:R-:W-:-:S03]  /*03c0*/  @!P3 VIADD R0, R0, 0x1 ;  /* 0x000000010000b836 */ /* 0x000fc60000000000 */
[----:B------:R-:W-:-:S13]  /*03d0*/  ISETP.GE.U32.AND P2, PT, R8, R7, PT ;  /* 0x000000070800720c */ /* 0x000fda0003f46070 */
[----:B------:R-:W-:Y:S01]  /*03e0*/  @P2 VIADD R0, R0, 0x1 ;  /* 0x0000000100002836 */ /* 0x000fe20000000000 */
[----:B------:R-:W-:-:S04]  /*03f0*/  ISETP.NE.AND P2, PT, R2, RZ, PT ;  /* 0x000000ff0200720c */ /* 0x000fc80003f45270 */
[----:B------:R-:W-:-:S04]  /*0400*/  @!P1 IADD3 R0, PT, PT, -R0, RZ, RZ ;  /* 0x000000ff00009210 */ /* 0x000fc80007ffe1ff */
[----:B------:R-:W-:-:S04]  /*0410*/  SEL R3, R11, R0, !P2 ;  /* 0x000000000b037207 */ /* 0x000fc80005000000 */
[----:B------:R-:W-:Y:S01]  /*0420*/  ISETP.NE.AND P1, PT, R3, RZ, PT ;  /* 0x000000ff0300720c */ /* 0x000fe20003f25270 */
[----:B------:R-:W-:-:S04]  /*0430*/  IMAD R6, R6, R3, R3 ;  /* 0x0000000306067224 */ /* 0x000fc800078e0203 */
[----:B------:R-:W-:-:S04]  /*0440*/  IMAD.IADD R0, R9, 0x1, -R6 ;  /* 0x0000000109007824 */ /* 0x000fc800078e0a06 */
[----:B------:R-:W-:-:S04]  /*0450*/  IMAD R0, R0, R5, R4 ;  /* 0x0000000500007224 */ /* 0x000fc800078e0204 */
[----:B------:R-:W-:Y:S05]  /*0460*/  @P1 BRA `(.L_x_3) ;  /* 0x0000000000541947 */ /* 0x000fea0003800000 */
[----:B------:R-:W-:Y:S01]  /*0470*/  ISETP.GE.AND P1, PT, R0, UR8, PT ;  /* 0x0000000800007c0c */ /* 0x000fe2000bf26270 */
[----:B------:R-:W-:-:S12]  /*0480*/  BSSY.RECONVERGENT B0, `(.L_x_4) ;  /* 0x0000008000007945 */ /* 0x000fd80003800200 */
[----:B------:R-:W-:Y:S05]  /*0490*/  @P1 BRA `(.L_x_5) ;  /* 0x0000000000181947 */ /* 0x000fea0003800000 */
[----:B------:R-:W0:Y:S08]  /*04a0*/  LDC.64 R2, c[0x0][0x380] ;  /* 0x0000e000ff027b82 */ /* 0x000e300000000a00 */
[----:B------:R-:W1:Y:S01]  /*04b0*/  LDC.64 R4, c[0x0][0x398] ;  /* 0x0000e600ff047b82 */ /* 0x000e620000000a00 */
[----:B0-----:R-:W-:-:S06]  /*04c0*/  IMAD.WIDE R2, R0, 0x4, R2 ;  /* 0x0000000400027825 */ /* 0x001fcc00078e0202 */
[----:B------:R-:W2:Y:S01]  /*04d0*/  LDG.E R3, desc[UR6][R2.64] ;  /* 0x0000000602037981 */ /* 0x000ea2000c1e1900 */
[----:B-1----:R-:W-:-:S05]  /*04e0*/  IMAD.WIDE R4, R0, 0x4, R4 ;  /* 0x0000000400047825 */ /* 0x002fca00078e0204 */
[----:B--2---:R0:W-:Y:S02]  /*04f0*/  STG.E.STRONG.SYS desc[UR6][R4.64], R3 ;  /* 0x0000000304007986 */ /* 0x0041e4000c115906 */
.L_x_5:
[----:B------:R-:W-:Y:S05]  /*0500*/  BSYNC.RECONVERGENT B0 ;  /* 0x0000000000007941 */ /* 0x000fea0003800200 */
.L_x_4:
[----:B------:R-:W-:Y:S06]  /*0510*/  BAR.SYNC.DEFER_BLOCKING 0x0 ;  /* 0x0000000000007b1d */ /* 0x000fec0000010000 */
[----:B------:R-:W-:Y:S05]  /*0520*/  @P0 EXIT ;  /* 0x000000000000094d */ /* 0x000fea0003800000 */
[----:B------:R-:W1:Y:S01]  /*0530*/  LDS R0, [UR4] ;  /* 0x00000004ff007984 */ /* 0x000e620008000800 */
[----:B0-----:R-:W0:Y:S02]  /*0540*/  LDC.64 R2, c[0x4][0x8] ;  /* 0x01000200ff027b82 */ /* 0x001e240000000a00 */
.L_x_6:
[----:B0-----:R-:W1:Y:S02]  /*0550*/  LDG.E.STRONG.SYS R5, desc[UR6][R2.64] ;  /* 0x0000000602057981 */ /* 0x001e64000c1f5900 */
[----:B-1----:R-:W-:-:S13]  /*0560*/  ISETP.GE.AND P0, PT, R5, R0, PT ;  /* 0x000000000500720c */ /* 0x002fda0003f06270 */
[----:B------:R-:W-:Y:S05]  /*0570*/  @!P0 BRA `(.L_x_6) ;  /* 0xfffffffc00f48947 */ /* 0x000fea000383ffff */
[----:B------:R-:W2:Y:S02]  /*0580*/  LDG.E.STRONG.SYS R0, desc[UR6][R2.64] ;  /* 0x0000000602007981 */ /* 0x000ea4000c1f5900 */
[----:B--2---:R-:W-:-:S05]  /*0590*/  VIADD R5, R0, 0x1 ;  /* 0x0000000100057836 */ /* 0x004fca0000000000 */
[----:B------:R-:W-:Y:S01]  /*05a0*/  STG.E.STRONG.SYS desc[UR6][R2.64], R5 ;  /* 0x0000000502007986 */ /* 0x000fe2000c115906 */
[----:B------:R-:W-:Y:S05]  /*05b0*/  EXIT ;  /* 0x000000000000794d */ /* 0x000fea0003800000 */
.L_x_3:
[----:B------:R-:W0:Y:S02]  /*05c0*/  LDCU UR5, c[0x0][0x38c] ;  /* 0x00007180ff0577ac */ /* 0x000e240008000800 */
[----:B0-----:R-:W-:-:S13]  /*05d0*/  ISETP.GE.AND P0, PT, R3, UR5, PT ;  /* 0x0000000503007c0c */ /* 0x001fda000bf06270 */
[----:B------:R-:W-:Y:S05]  /*05e0*/  @P0 EXIT ;  /* 0x000000000000094d */ /* 0x000fea0003800000 */
[----:B------:R-:W0:Y:S02]  /*05f0*/  LDC.64 R8, c[0x4][0x8] ;  /* 0x01000200ff087b82 */ /* 0x000e240000000a00 */
.L_x_7:
[----:B0-----:R-:W2:Y:S01]  /*0600*/  LDG.E.STRONG.SYS R13, desc[UR6][R8.64] ;  /* 0x00000006080d7981 */ /* 0x001ea2000c1f5900 */
[-C--:B------:R-:W-:Y:S02]  /*0610*/  IABS R5, R2.reuse ;  /* 0x0000000200057213 */ /* 0x080fe40000000000 */
[----:B------:R-:W-:-:S03]  /*0620*/  IABS R6, R2 ;  /* 0x0000000200067213 */ /* 0x000fc60000000000 */
[----:B------:R-:W-:Y:S01]  /*0630*/  IMAD.MOV R5, RZ, RZ, -R5 ;  /* 0x000000ffff057224 */ /* 0x000fe200078e0a05 */
[----:B--2---:R-:W-:Y:S02]  /*0640*/  IABS R15, R13 ;  /* 0x0000000d000f7213 */ /* 0x004fe40000000000 */
[----:B------:R-:W-:-:S03]  /*0650*/  LOP3.LUT R13, R13, R2, RZ, 0x3c, !PT ;  /* 0x000000020d0d7212 */ /* 0x000fc600078e3cff */
[----:B------:R-:W-:Y:S01]  /*0660*/  IMAD.HI.U32 R12, R10, R15, RZ ;  /* 0x0000000f0a0c7227 */ /* 0x000fe200078e00ff */
[----:B------:R-:W-:-:S03]  /*0670*/  ISETP.GE.AND P3, PT, R13, RZ, PT ;  /* 0x000000ff0d00720c */ /* 0x000fc60003f66270 */
[----:B------:R-:W-:-:S05]  /*0680*/  IMAD R14, R12, R5, R15 ;  /* 0x000000050c0e7224 */ /* 0x000fca00078e020f */
[----:B------:R-:W-:-:S13]  /*0690*/  ISETP.GT.U32.AND P1, PT, R7, R14, PT ;  /* 0x0000000e0700720c */ /* 0x000fda0003f24070 */
[----:B------:R-:W-:Y:S01]  /*06a0*/  @!P1 IADD3 R14, PT, PT, R14, -R6, RZ ;  /* 0x800000060e0e9210 */ /* 0x000fe20007ffe0ff */
[----:B------:R-:W-:-:S03]  /*06b0*/  @!P1 VIADD R12, R12, 0x1 ;  /* 0x000000010c0c9836 */ /* 0x000fc60000000000 */
[----:B------:R-:W-:-:S13]  /*06c0*/  ISETP.GE.U32.AND P0, PT, R14, R7, PT ;  /* 0x000000070e00720c */ /* 0x000fda0003f06070 */
[----:B------:R-:W-:-:S04]  /*06d0*/  @P0 VIADD R12, R12, 0x1 ;  /* 0x000000010c0c0836 */ /* 0x000fc80000000000 */
[----:B------:R-:W-:-:S05]  /*06e0*/  @!P3 IMAD.MOV R12, RZ, RZ, -R12 ;  /* 0x000000ffff0cb224 */ /* 0x000fca00078e0a0c */
[----:B------:R-:W-:-:S04]  /*06f0*/  SEL R12, R11, R12, !P2 ;  /* 0x0000000c0b0c7207 */ /* 0x000fc80005000000 */
[----:B------:R-:W-:-:S13]  /*0700*/  ISETP.GE.AND P0, PT, R12, R3, PT ;  /* 0x000000030c00720c */ /* 0x000fda0003f06270 */
[----:B------:R-:W-:Y:S05]  /*0710*/  @!P0 BRA `(.L_x_7) ;  /* 0xfffffffc00b88947 */ /* 0x000fea000383ffff */
[----:B------:R-:W0:Y:S02]  /*0720*/  LDCU UR4, c[0x0][0x388] ;  /* 0x00007100ff0477ac */ /* 0x000e240008000800 */
[----:B0-----:R-:W-:-:S04]  /*0730*/  ISETP.GE.AND P0, PT, R0, UR4, PT ;  /* 0x0000000400007c0c */ /* 0x001fc8000bf06270 */
[----:B------:R-:W-:-:S13]  /*0740*/  ISETP.LT.OR P0, PT, R3, 0x2, P0 ;  /* 0x000000020300780c */ /* 0x000fda0000701670 */
[----:B------:R-:W0:Y:S08]  /*0750*/  @!P0 LDC.64 R10, c[0x0][0x3a0] ;  /* 0x0000e800ff0a8b82 */ /* 0x000e300000000a00 */
[----:B------:R-:W1:Y:S01]  /*0760*/  @!P0 LDC.64 R8, c[0x0][0x398] ;  /* 0x0000e600ff088b82 */ /* 0x000e620000000a00 */
[----:B0-----:R-:W-:-:S06]  /*0770*/  @!P0 IMAD.WIDE R10, R0, 0x4, R10 ;  /* 0x00000004000a8825 */ /* 0x001fcc00078e020a */
[----:B------:R-:W2:Y:S01]  /*0780*/  @!P0 LDG.E.STRONG.SYS R11, desc[UR6][R10.64] ;  /* 0x000000060a0b8981 */ /* 0x000ea2000c1f5900 */
[----:B------:R-:W0:Y:S01]  /*0790*/  S2UR UR5, SR_CgaCtaId ;  /* 0x00000000000579c3 */ /* 0x000e220000008800 */
[----:B-1----:R-:W-:Y:S01]  /*07a0*/  @!P0 IMAD.WIDE R12, R0, 0x4, R8 ;  /* 0x00000004000c8825 */ /* 0x002fe200078e0208 */
[----:B------:R-:W-:-:S06]  /*07b0*/  UMOV UR4, 0x400 ;  /* 0x0000040000047882 */ /* 0x000fcc0000000000 */
[----:B------:R-:W1:Y:S01]  /*07c0*/  LDC.64 R8, c[0x4][0x8] ;  /* 0x01000200ff087b82 */ /* 0x000e620000000a00 */
[----:B0-----:R-:W-:Y:S01]  /*07d0*/  ULEA UR4, UR5, UR4, 0x18 ;  /* 0x0000000405047291 */ /* 0x001fe2000f8ec0ff */
[----:B--2---:R0:W-:Y:S06]  /*07e0*/  @!P0 STG.E.STRONG.SYS desc[UR6][R12.64], R11 ;  /* 0x0000000b0c008986 */ /* 0x0041ec000c115906 */
[----:B------:R-:W-:Y:S06]  /*07f0*/  BAR.SYNC.DEFER_BLOCKING 0x0 ;  /* 0x0000000000007b1d */ /* 0x000fec0000010000 */
[----:B-1----:R-:W2:Y:S02]  /*0800*/  LDS R7, [UR4] ;  /* 0x00000004ff077984 */ /* 0x002ea40008000800 */
.L_x_8:
[----:B------:R-:W2:Y:S02]  /*0810*/  LDG.E.STRONG.SYS R10, desc[UR6][R8.64] ;  /* 0x00000006080a7981 */ /* 0x000ea4000c1f5900 */
[----:B--2---:R-:W-:-:S13]  /*0820*/  ISETP.GE.AND P0, PT, R10, R7, PT ;  /* 0x000000070a00720c */ /* 0x004fda0003f06270 */
[----:B------:R-:W-:Y:S05]  /*0830*/  @!P0 BRA `(.L_x_8) ;  /* 0xfffffffc00f48947 */ /* 0x000fea000383ffff */
[----:B------:R-:W-:Y:S01]  /*0840*/  ISETP.NE.AND P0, PT, R4, RZ, PT ;  /* 0x000000ff0400720c */ /* 0x000fe20003f05270 */
[----:B------:R-:W-:-:S12]  /*0850*/  BSSY.RECONVERGENT B0, `(.L_x_9) ;  /* 0x0000027000007945 */ /* 0x000fd80003800200 */
[----:B------:R-:W-:Y:S05]  /*0860*/  @P0 BRA `(.L_x_10) ;  /* 0x0000000000940947 */ /* 0x000fea0003800000 */
[----:B0-----:R-:W0:Y:S02]  /*0870*/  LDC.64 R10, c[0x4][0x10] ;  /* 0x01000400ff0a7b82 */ /* 0x001e240000000a00 */
[----:B0-----:R-:W2:Y:S02]  /*0880*/  LDG.E.STRONG.SYS R7, desc[UR6][R10.64] ;  /* 0x000000060a077981 */ /* 0x001ea4000c1f5900 */
[----:B--2---:R-:W-:-:S05]  /*0890*/  IADD3 R7, PT, PT, R7, 0x1, RZ ;  /* 0x0000000107077810 */ /* 0x004fca0007ffe0ff */
[----:B------:R0:W-:Y:S01]  /*08a0*/  STG.E.STRONG.SYS desc[UR6][R10.64], R7 ;  /* 0x000000070a007986 */ /* 0x0001e2000c115906 */
[----:B------:R-:W-:Y:S06]  /*08b0*/  MEMBAR.SC.GPU ;  /* 0x0000000000007992 */ /* 0x000fec0000002000 */
[----:B------:R-:W-:-:S00]  /*08c0*/  ERRBAR ;  /* 0x00000000000079ab */ /* 0x000fc00000000000 */
[----:B------:R-:W-:Y:S06]  /*08d0*/  CGAERRBAR ;  /* 0x00000000000075ab */ /* 0x000fec0000000000 */
[----:B------:R-:W-:Y:S04]  /*08e0*/  CCTL.IVALL ;  /* 0x00000000ff00798f */ /* 0x000fe80002000000 */
[----:B0-----:R-:W2:Y:S01]  /*08f0*/  LDG.E.STRONG.SYS R7, desc[UR6][R8.64] ;  /* 0x0000000608077981 */ /* 0x001ea2000c1f5900 */
[----:B------:R-:W0:Y:S01]  /*0900*/  I2F.RP R12, R6 ;  /* 0x00000006000c7306 */ /* 0x000e220000209400 */
[----:B------:R-:W-:-:S07]  /*0910*/  HFMA2 R10, -RZ, RZ, 0, 0 ;  /* 0x00000000ff0a7431 */ /* 0x000fce00000001ff */
[----:B0-----:R-:W0:Y:S02]  /*0920*/  MUFU.RCP R12, R12 ;  /* 0x0000000c000c7308 */ /* 0x001e240000001000 */
[----:B0-----:R-:W-:-:S06]  /*0930*/  VIADD R13, R12, 0xffffffe ;  /* 0x0ffffffe0c0d7836 */ /* 0x001fcc0000000000 */
[----:B------:R-:W0:Y:S02]  /*0940*/  F2I.FTZ.U32.TRUNC.NTZ R11, R13 ;  /* 0x0000000d000b7305 */ /* 0x000e24000021f000 */
[----:B0-----:R-:W-:-:S04]  /*0950*/  IMAD.MOV R15, RZ, RZ, -R11 ;  /* 0x000000ffff0f7224 */ /* 0x001fc800078e0a0b */
[----:B------:R-:W-:-:S04]  /*0960*/  IMAD R15, R15, R6, RZ ;  /* 0x000000060f0f7224 */ /* 0x000fc800078e02ff */
[----:B------:R-:W-:-:S04]  /*0970*/  IMAD.HI.U32 R10, R11, R15, R10 ;  /* 0x0000000f0b0a7227 */ /* 0x000fc800078e000a */
[----:B--2---:R-:W-:-:S05]  /*0980*/  VIADD R7, R7, 0x1 ;  /* 0x0000000107077836 */ /* 0x004fca0000000000 */
[----:B------:R-:W-:Y:S02]  /*0990*/  IABS R14, R7 ;  /* 0x00000007000e7213 */ /* 0x000fe40000000000 */
[----:B------:R-:W-:-:S03]  /*09a0*/  LOP3.LUT R7, R7, R2, RZ, 0x3c, !PT ;  /* 0x0000000207077212 */ /* 0x000fc600078e3cff */
[----:B------:R-:W-:Y:S01]  /*09b0*/  IMAD.MOV.U32 R11, RZ, RZ, R14 ;  /* 0x000000ffff0b7224 */ /* 0x000fe200078e000e */
[----:B------:R-:W-:-:S03]  /*09c0*/  ISETP.GE.AND P2, PT, R7, RZ, PT ;  /* 0x000000ff0700720c */ /* 0x000fc60003f46270 */
[----:B------:R-:W-:-:S04]  /*09d0*/  IMAD.HI.U32 R10, R10, R11, RZ ;  /* 0x0000000b0a0a7227 */ /* 0x000fc800078e00ff */
[----:B------:R-:W-:-:S05]  /*09e0*/  IMAD R11, R10, R5, R11 ;  /* 0x000000050a0b7224 */ /* 0x000fca00078e020b */
[----:B------:R-:W-:-:S13]  /*09f0*/  ISETP.GT.U32.AND P1, PT, R6, R11, PT ;  /* 0x0000000b0600720c */ /* 0x000fda0003f24070 */
[----:B------:R-:W-:Y:S02]  /*0a00*/  @!P1 IMAD.IADD R11, R11, 0x1, -R6 ;  /* 0x000000010b0b9824 */ /* 0x000fe400078e0a06 */
[----:B------:R-:W-:Y:S01]  /*0a10*/  @!P1 VIADD R10, R10, 0x1 ;  /* 0x000000010a0a9836 */ /* 0x000fe20000000000 */
[----:B------:R-:W-:Y:S02]  /*0a20*/  ISETP.NE.AND P1, PT, R2, RZ, PT ;  /* 0x000000ff0200720c */ /* 0x000fe40003f25270 */
[----:B------:R-:W-:-:S13]  /*0a30*/  ISETP.GE.U32.AND P0, PT, R11, R6, PT ;  /* 0x000000060b00720c */ /* 0x000fda0003f06070 */
[----:B------:R-:W-:-:S05]  /*0a40*/  @P0 IADD3 R10, PT, PT, R10, 0x1, RZ ;  /* 0x000000010a0a0810 */ /* 0x000fca0007ffe0ff */
[----:B------:R-:W-:Y:S01]  /*0a50*/  @!P2 IMAD.MOV R10, RZ, RZ, -R10 ;  /* 0x000000ffff0aa224 */ /* 0x000fe200078e0a0a */
[----:B------:R-:W-:-:S04]  /*0a60*/  @!P1 LOP3.LUT R10, RZ, R2, RZ, 0x33, !PT ;  /* 0x00000002ff0a9212 */ /* 0x000fc800078e33ff */
[----:B------:R-:W-:-:S13]  /*0a70*/  ISETP.GT.AND P0, PT, R10, R3, PT ;  /* 0x000000030a00720c */ /* 0x000fda0003f04270 */
[----:B------:R-:W-:Y:S05]  /*0a80*/  @P0 BRA `(.L_x_10) ;  /* 0x00000000000c0947 */ /* 0x000fea0003800000 */
[----:B------:R-:W2:Y:S02]  /*0a90*/  LDG.E.STRONG.SYS R7, desc[UR6][R8.64] ;  /* 0x0000000608077981 */ /* 0x000ea4000c1f5900 */
[----:B--2---:R-:W-:-:S05]  /*0aa0*/  VIADD R7, R7, 0x1 ;  /* 0x0000000107077836 */ /* 0x004fca0000000000 */
[----:B------:R1:W-:Y:S02]  /*0ab0*/  STG.E.STRONG.SYS desc[UR6][R8.64], R7 ;  /* 0x0000000708007986 */ /* 0x0003e4000c115906 */
.L_x_10:
[----:B------:R-:W-:Y:S05]  /*0ac0*/  BSYNC.RECONVERGENT B0 ;  /* 0x0000000000007941 */ /* 0x000fea0003800200 */
.L_x_9:
[----:B------:R-:W2:Y:S01]  /*0ad0*/  I2F.RP R10, R6 ;  /* 0x00000006000a7306 */ /* 0x000ea20000209400 */
[----:B-1----:R-:W1:Y:S01]  /*0ae0*/  LDS R7, [UR4] ;  /* 0x00000004ff077984 */ /* 0x002e620008000800 */
[----:B------:R-:W-:Y:S01]  /*0af0*/  IMAD.MOV.U32 R8, RZ, RZ, RZ ;  /* 0x000000ffff087224 */ /* 0x000fe200078e00ff */
[----:B------:R-:W-:-:S05]  /*0b00*/  ISETP.NE.AND P2, PT, R2, RZ, PT ;  /* 0x000000ff0200720c */ /* 0x000fca0003f45270 */
[----:B--2---:R-:W0:Y:S02]  /*0b10*/  MUFU.RCP R10, R10 ;  /* 0x0000000a000a7308 */ /* 0x004e240000001000 */
[----:B0-----:R-:W-:-:S06]  /*0b20*/  VIADD R11, R10, 0xffffffe ;  /* 0x0ffffffe0a0b7836 */ /* 0x001fcc0000000000 */
[----:B------:R-:W0:Y:S01]  /*0b30*/  F2I.FTZ.U32.TRUNC.NTZ R9, R11 ;  /* 0x0000000b00097305 */ /* 0x000e22000021f000 */
[----:B-1----:R-:W-:Y:S02]  /*0b40*/  IABS R12, R7 ;  /* 0x00000007000c7213 */ /* 0x002fe40000000000 */
[----:B------:R-:W-:Y:S02]  /*0b50*/  ISETP.GE.AND P1, PT, R7, RZ, PT ;  /* 0x000000ff0700720c */ /* 0x000fe40003f26270 */
[----:B0-----:R-:W-:-:S05]  /*0b60*/  IADD3 R13, PT, PT, RZ, -R9, RZ ;  /* 0x80000009ff0d7210 */ /* 0x001fca0007ffe0ff */
[----:B------:R-:W-:-:S04]  /*0b70*/  IMAD R13, R13, R6, RZ ;  /* 0x000000060d0d7224 */ /* 0x000fc800078e02ff */
[----:B------:R-:W-:-:S04]  /*0b80*/  IMAD.HI.U32 R8, R9, R13, R8 ;  /* 0x0000000d09087227 */ /* 0x000fc800078e0008 */
[----:B------:R-:W-:-:S04]  /*0b90*/  IMAD.MOV.U32 R9, RZ, RZ, R12 ;  /* 0x000000ffff097224 */ /* 0x000fc800078e000c */
[----:B------:R-:W-:-:S04]  /*0ba0*/  IMAD.HI.U32 R8, R8, R9, RZ ;  /* 0x0000000908087227 */ /* 0x000fc800078e00ff */
[----:B------:R-:W-:Y:S02]  /*0bb0*/  IMAD R5, R8, R5, R9 ;  /* 0x0000000508057224 */ /* 0x000fe400078e0209 */
[----:B------:R-:W0:Y:S03]  /*0bc0*/  LDC.64 R8, c[0x4][0x10] ;  /* 0x01000400ff087b82 */ /* 0x000e260000000a00 */
[----:B------:R-:W-:-:S13]  /*0bd0*/  ISETP.GT.U32.AND P0, PT, R6, R5, PT ;  /* 0x000000050600720c */ /* 0x000fda0003f04070 */
[----:B------:R-:W-:-:S05]  /*0be0*/  @!P0 IMAD.IADD R5, R5, 0x1, -R6 ;  /* 0x0000000105058824 */ /* 0x000fca00078e0a06 */
[----:B------:R-:W-:-:S13]  /*0bf0*/  ISETP.GT.U32.AND P0, PT, R6, R5, PT ;  /* 0x000000050600720c */ /* 0x000fda0003f04070 */
[----:B------:R-:W-:-:S05]  /*0c00*/  @!P0 IADD3 R5, PT, PT, R5, -R6, RZ ;  /* 0x8000000605058210 */ /* 0x000fca0007ffe0ff */
[----:B------:R-:W-:Y:S01]  /*0c10*/  @!P1 IMAD.MOV R5, RZ, RZ, -R5 ;  /* 0x000000ffff059224 */ /* 0x000fe200078e0a05 */
[----:B------:R-:W-:-:S05]  /*0c20*/  @!P2 LOP3.LUT R5, RZ, R2, RZ, 0x33, !PT ;  /* 0x00000002ff05a212 */ /* 0x000fca00078e33ff */
[----:B------:R-:W-:-:S07]  /*0c30*/  VIADD R6, R5, 0x2 ;  /* 0x0000000205067836 */ /* 0x000fce0000000000 */
.L_x_12:
[----:B0-----:R-:W2:Y:S02]  /*0c40*/  LDG.E.STRONG.SYS R5, desc[UR6][R8.64] ;  /* 0x0000000608057981 */ /* 0x001ea4000c1f5900 */
[----:B--2---:R-:W-:-:S13]  /*0c50*/  ISETP.GT.AND P0, PT, R6, R5, PT ;  /* 0x000000050600720c */ /* 0x004fda0003f04270 */
[----:B------:R-:W-:Y:S05]  /*0c60*/  @!P0 BRA `(.L_x_11) ;  /* 0x00000000000c8947 */ /* 0x000fea0003800000 */
[----:B------:R-:W2:Y:S02]  /*0c70*/  LDG.E.STRONG.SYS R5, desc[UR6][R8.64] ;  /* 0x0000000608057981 */ /* 0x000ea4000c1f5900 */
[----:B--2---:R-:W-:-:S13]  /*0c80*/  ISETP.GE.AND P0, PT, R5, R2, PT ;  /* 0x000000020500720c */ /* 0x004fda0003f06270 */
[----:B------:R-:W-:Y:S05]  /*0c90*/  @!P0 BRA `(.L_x_12) ;  /* 0xfffffffc00e88947 */ /* 0x000fea000383ffff */
.L_x_11:
[----:B------:R-:W0:Y:S01]  /*0ca0*/  LDCU UR4, c[0x0][0x388] ;  /* 0x00007100ff0477ac */ /* 0x000e220008000800 */
[----:B------:R-:W-:Y:S01]  /*0cb0*/  BSSY.RECONVERGENT B0, `(.L_x_13) ;  /* 0x0000035000007945 */ /* 0x000fe20003800200 */
[----:B0-----:R-:W-:-:S13]  /*0cc0*/  ISETP.GE.AND P0, PT, R0, UR4, PT ;  /* 0x0000000400007c0c */ /* 0x001fda000bf06270 */
[----:B------:R-:W-:Y:S05]  /*0cd0*/  @P0 BRA `(.L_x_14) ;  /* 0x0000000000c80947 */ /* 0x000fea0003800000 */
[C---:B------:R-:W-:Y:S01]  /*0ce0*/  VIADD R15, R0.reuse, 0xffffffff ;  /* 0xffffffff000f7836 */ /* 0x040fe20000000000 */
[----:B------:R-:W0:Y:S01]  /*0cf0*/  LDC.64 R8, c[0x0][0x390] ;  /* 0x0000e400ff087b82 */ /* 0x000e220000000a00 */
[C---:B------:R-:W-:Y:S01]  /*0d00*/  IADD3 R17, PT, PT, R0.reuse, 0x1, RZ ;  /* 0x0000000100117810 */ /* 0x040fe20007ffe0ff */
[----:B------:R-:W-:Y:S01]  /*0d10*/  BSSY.RECONVERGENT B1, `(.L_x_15) ;  /* 0x0000011000017945 */ /* 0x000fe20003800200 */
[C---:B------:R-:W-:Y:S01]  /*0d20*/  ISETP.NE.AND P0, PT, R0.reuse, UR4, PT ;  /* 0x0000000400007c0c */ /* 0x040fe2000bf05270 */
[----:B------:R-:W-:Y:S01]  /*0d30*/  IMAD R11, R3, UR4, R0 ;  /* 0x00000004030b7c24 */ /* 0x000fe2000f8e0200 */
[----:B------:R-:W-:Y:S01]  /*0d40*/  ISETP.NE.AND P2, PT, R15, UR4, PT ;  /* 0x000000040f007c0c */ /* 0x000fe2000bf45270 */
[----:B------:R-:W-:Y:S01]  /*0d50*/  IMAD.MOV.U32 R5, RZ, RZ, 0x3b9aca00 ;  /* 0x3b9aca00ff057424 */ /* 0x000fe200078e00ff */
[----:B------:R-:W-:Y:S01]  /*0d60*/  ISETP.NE.AND P1, PT, R17, UR4, PT ;  /* 0x0000000411007c0c */ /* 0x000fe2000bf25270 */
[----:B------:R-:W1:Y:S01]  /*0d70*/  LDC.64 R6, c[0x0][0x380] ;  /* 0x0000e000ff067b82 */ /* 0x000e620000000a00 */
[----:B------:R-:W-:-:S02]  /*0d80*/  ISETP.LT.OR P2, PT, R0, 0x1, !P2 ;  /* 0x000000010000780c */ /* 0x000fc40005741670 */
[C---:B------:R-:W-:Y:S02]  /*0d90*/  ISETP.LT.OR P0, PT, R0.reuse, RZ, !P0 ;  /* 0x000000ff0000720c */ /* 0x040fe40004701670 */
[----:B------:R-:W-:-:S09]  /*0da0*/  ISETP.LT.OR P1, PT, R0, -0x1, !P1 ;  /* 0xffffffff0000780c */ /* 0x000fd20004f21670 */
[----:B------:R-:W-:Y:S05]  /*0db0*/  @P2 BRA `(.L_x_16) ;  /* 0x0000000000182947 */ /* 0x000fea0003800000 */
[----:B------:R-:W2:Y:S02]  /*0dc0*/  LDC.64 R12, c[0x0][0x398] ;  /* 0x0000e600ff0c7b82 */ /* 0x000ea40000000a00 */
[----:B--2---:R-:W-:-:S05]  /*0dd0*/  IMAD.WIDE.U32 R12, R15, 0x4, R12 ;  /* 0x000000040f0c7825 */ /* 0x004fca00078e000c */
[----:B------:R-:W2:Y:S02]  /*0de0*/  LDG.E.STRONG.SYS R10, desc[UR6][R12.64] ;  /* 0x000000060c0a7981 */ /* 0x000ea4000c1f5900 */
[----:B--2---:R-:W-:-:S13]  /*0df0*/  ISETP.GT.AND P2, PT, R10, 0x3b9ac9ff, PT ;  /* 0x3b9ac9ff0a00780c */ /* 0x004fda0003f44270 */
[----:B------:R-:W-:Y:S05]  /*0e00*/  @P2 BRA `(.L_x_16) ;  /* 0x0000000000042947 */ /* 0x000fea0003800000 */
[----:B------:R2:W5:Y:S02]  /*0e10*/  LDG.E.STRONG.SYS R5, desc[UR6][R12.64] ;  /* 0x000000060c057981 */ /* 0x000564000c1f5900 */
.L_x_16:
[----:B------:R-:W-:Y:S05]  /*0e20*/  BSYNC.RECONVERGENT B1 ;  /* 0x0000000000017941 */ /* 0x000fea0003800200 */
.L_x_15:
[----:B------:R-:W-:Y:S01]  /*0e30*/  BSSY.RECONVERGENT B1, `(.L_x_17) ;  /* 0x000000b000017945 */ /* 0x000fe20003800200 */
[----:B0-----:R-:W-:-:S04]  /*0e40*/  IMAD.WIDE R8, R11, 0x4, R8 ;  /* 0x000000040b087825 */ /* 0x001fc800078e0208 */
[----:B------:R-:W-:Y:S01]  /*0e50*/  IMAD.MOV.U32 R15, RZ, RZ, -0x1 ;  /* 0xffffffffff0f7424 */ /* 0x000fe200078e00ff */
[----:B------:R-:W-:Y:S06]  /*0e60*/  @P0 BRA `(.L_x_18) ;  /* 0x00000000001c0947 */ /* 0x000fec0003800000 */
[----:B--2---:R-:W0:Y:S02]  /*0e70*/  LDC.64 R12, c[0x0][0x398] ;  /* 0x0000e600ff0c7b82 */ /* 0x004e240000000a00 */
[----:B0-----:R-:W-:-:S05]  /*0e80*/  IMAD.WIDE.U32 R12, R0, 0x4, R12 ;  /* 0x00000004000c7825 */ /* 0x001fca00078e000c */
[----:B------:R-:W2:Y:S02]  /*0e90*/  LDG.E.STRONG.SYS R10, desc[UR6][R12.64] ;  /* 0x000000060c0a7981 */ /* 0x000ea4000c1f5900 */
[----:B--2--5:R-:W-:-:S13]  /*0ea0*/  ISETP.GT.AND P0, PT, R5, R10, PT ;  /* 0x0000000a0500720c */ /* 0x024fda0003f04270 */
[----:B------:R-:W-:Y:S05]  /*0eb0*/  @!P0 BRA `(.L_x_18) ;  /* 0x0000000000088947 */ /* 0x000fea0003800000 */
[----:B------:R0:W5:Y:S01]  /*0ec0*/  LDG.E.STRONG.SYS R5, desc[UR6][R12.64] ;  /* 0x000000060c057981 */ /* 0x000162000c1f5900 */
[----:B------:R-:W-:-:S07]  /*0ed0*/  IMAD.MOV.U32 R15, RZ, RZ, RZ ;  /* 0x000000ffff0f7224 */ /* 0x000fce00078e00ff */
.L_x_18:
[----:B------:R-:W-:Y:S05]  /*0ee0*/  BSYNC.RECONVERGENT B1 ;  /* 0x0000000000017941 */ /* 0x000fea0003800200 */
.L_x_17:
[----:B------:R-:W-:Y:S04]  /*0ef0*/  BSSY.RECONVERGENT B1, `(.L_x_19) ;  /* 0x0000008000017945 */ /* 0x000fe80003800200 */
[----:B------:R-:W-:Y:S05]  /*0f00*/  @P1 BRA `(.L_x_20) ;  /* 0x0000000000181947 */ /* 0x000fea0003800000 */
[----:B0-2---:R-:W0:Y:S02]  /*0f10*/  LDC.64 R12, c[0x0][0x398] ;  /* 0x0000e600ff0c7b82 */ /* 0x005e240000000a00 */
[----:B0-----:R-:W-:-:S05]  /*0f20*/  IMAD.WIDE.U32 R12, R17, 0x4, R12 ;  /* 0x00000004110c7825 */ /* 0x001fca00078e000c */
[----:B------:R-:W2:Y:S02]  /*0f30*/  LDG.E.STRONG.SYS R10, desc[UR6][R12.64] ;  /* 0x000000060c0a7981 */ /* 0x000ea4000c1f5900 */
[----:B--2--5:R-:W-:-:S13]  /*0f40*/  ISETP.GT.AND P0, PT, R5, R10, PT ;  /* 0x0000000a0500720c */ /* 0x024fda0003f04270 */
[----:B------:R3:W5:Y:S01]  /*0f50*/  @P0 LDG.E.STRONG.SYS R5, desc[UR6][R12.64] ;  /* 0x000000060c050981 */ /* 0x000762000c1f5900 */
[----:B------:R-:W-:-:S07]  /*0f60*/  @P0 MOV R15, 0x1 ;  /* 0x00000001000f0802 */ /* 0x000fce0000000f00 */
.L_x_20:
[----:B------:R-:W-:Y:S05]  /*0f70*/  BSYNC.RECONVERGENT B1 ;  /* 0x0000000000017941 */ /* 0x000fea0003800200 */
.L_x_19:
[C---:B------:R-:W-:Y:S02]  /*0f80*/  IMAD.IADD R15, R0.reuse, 0x1, R15 ;  /* 0x00000001000f7824 */ /* 0x040fe400078e020f */
[----:B-1----:R-:W-:Y:S02]  /*0f90*/  IMAD.WIDE R6, R11, 0x4, R6 ;  /* 0x000000040b067825 */ /* 0x002fe400078e0206 */
[----:B------:R-:W1:Y:S01]  /*0fa0*/  LDC.64 R10, c[0x0][0x3a0] ;  /* 0x0000e800ff0a7b82 */ /* 0x000e620000000a00 */
[----:B------:R4:W-:Y:S04]  /*0fb0*/  STG.E desc[UR6][R8.64], R15 ;  /* 0x0000000f08007986 */ /* 0x0009e8000c101906 */
[----:B------:R-:W2:Y:S01]  /*0fc0*/  LDG.E R6, desc[UR6][R6.64] ;  /* 0x0000000606067981 */ /* 0x000ea2000c1e1900 */
[----:B-1----:R-:W-:-:S04]  /*0fd0*/  IMAD.WIDE R10, R0, 0x4, R10 ;  /* 0x00000004000a7825 */ /* 0x002fc800078e020a */
[----:B--2--5:R-:W-:-:S05]  /*0fe0*/  IMAD.IADD R5, R6, 0x1, R5 ;  /* 0x0000000106057824 */ /* 0x024fca00078e0205 */
[----:B------:R4:W-:Y:S02]  /*0ff0*/  STG.E.STRONG.SYS desc[UR6][R10.64], R5 ;  /* 0x000000050a007986 */ /* 0x0009e4000c115906 */
.L_x_14:
[----:B------:R-:W-:Y:S05]  /*1000*/  BSYNC.RECONVERGENT B0 ;  /* 0x0000000000007941 */ /* 0x000fea0003800200 */
.L_x_13:
[----:B------:R-:W-:Y:S01]  /*1010*/  BAR.SYNC.DEFER_BLOCKING 0x0 ;  /* 0x0000000000007b1d */ /* 0x000fe20000010000 */
[----:B------:R-:W-:-:S13]  /*1020*/  ISETP.NE.AND P0, PT, R4, RZ, PT ;  /* 0x000000ff0400720c */ /* 0x000fda0003f05270 */
[----:B------:R-:W-:Y:S05]  /*1030*/  @P0 EXIT ;  /* 0x000000000000094d */ /* 0x000fea0003800000 */
[----:B----4-:R-:W1:Y:S02]  /*1040*/  LDC.64 R4, c[0x4][0x8] ;  /* 0x01000200ff047b82 */ /* 0x010e640000000a00 */
[----:B-1----:R-:W2:Y:S01]  /*1050*/  LDG.E.STRONG.SYS R0, desc[UR6][R4.64] ;  /* 0x0000000604007981 */ /* 0x002ea2000c1f5900 */
[----:B------:R-:W-:Y:S02]  /*1060*/  IABS R11, R2 ;  /* 0x00000002000b7213 */ /* 0x000fe40000000000 */
[----:B------:R-:W-:Y:S02]  /*1070*/  IADD3 R3, PT, PT, R3, 0x1, RZ ;  /* 0x0000000103037810 */ /* 0x000fe40007ffe0ff */
[----:B------:R-:W1:Y:S08]  /*1080*/  I2F.RP R8, R11 ;  /* 0x0000000b00087306 */ /* 0x000e700000209400 */
[----:B-1----:R-:W1:Y:S02]  /*1090*/  MUFU.RCP R8, R8 ;  /* 0x0000000800087308 */ /* 0x002e640000001000 */
[----:B-1----:R-:W-:-:S06]  /*10a0*/  VIADD R6, R8, 0xffffffe ;  /* 0x0ffffffe08067836 */ /* 0x002fcc0000000000 */
[----:B------:R1:W4:Y:S02]  /*10b0*/  F2I.FTZ.U32.TRUNC.NTZ R7, R6 ;  /* 0x0000000600077305 */ /* 0x000324000021f000 */
[----:B-1----:R-:W-:Y:S01]  /*10c0*/  IMAD.MOV.U32 R6, RZ, RZ, RZ ;  /* 0x000000ffff067224 */ /* 0x002fe200078e00ff */
[----:B----4-:R-:W-:-:S05]  /*10d0*/  IADD3 R10, PT, PT, RZ, -R7, RZ ;  /* 0x80000007ff0a7210 */ /* 0x010fca0007ffe0ff */
[----:B0--3--:R-:W-:Y:S02]  /*10e0*/  IMAD R13, R10, R11, RZ ;  /* 0x0000000b0a0d7224 */ /* 0x009fe400078e02ff */
[----:B--2---:R-:W-:Y:S01]  /*10f0*/  VIADD R9, R0, 0x1 ;  /* 0x0000000100097836 */ /* 0x004fe20000000000 */
[----:B------:R-:W-:-:S04]  /*1100*/  IABS R0, R2 ;  /* 0x0000000200007213 */ /* 0x000fc80000000000 */
[----:B------:R-:W-:Y:S01]  /*1110*/  IABS R10, R9 ;  /* 0x00000009000a7213 */ /* 0x000fe20000000000 */
[----:B------:R-:W-:Y:S01]  /*1120*/  IMAD.MOV R12, RZ, RZ, -R0 ;  /* 0x000000ffff0c7224 */ /* 0x000fe200078e0a00 */
[----:B------:R-:W-:Y:S01]  /*1130*/  LOP3.LUT R9, R9, R2, RZ, 0x3c, !PT ;  /* 0x0000000209097212 */ /* 0x000fe200078e3cff */
[----:B------:R-:W-:Y:S01]  /*1140*/  IMAD.HI.U32 R0, R7, R13, R6 ;  /* 0x0000000d07007227 */ /* 0x000fe200078e0006 */
[----:B------:R-:W-:Y:S02]  /*1150*/  MOV R7, R10 ;  /* 0x0000000a00077202 */ /* 0x000fe40000000f00 */
[----:B------:R-:W-:Y:S01]  /*1160*/  ISETP.GE.AND P2, PT, R9, RZ, PT ;  /* 0x000000ff0900720c */ /* 0x000fe20003f46270 */
[----:B------:R-:W-:Y:S02]  /*1170*/  IMAD.MOV.U32 R6, RZ, RZ, R12 ;  /* 0x000000ffff067224 */ /* 0x000fe400078e000c */
[----:B------:R-:W-:-:S04]  /*1180*/  IMAD.HI.U32 R0, R0, R7, RZ ;  /* 0x0000000700007227 */ /* 0x000fc800078e00ff */
[----:B------:R-:W-:-:S05]  /*1190*/  IMAD R6, R0, R6, R7 ;  /* 0x0000000600067224 */ /* 0x000fca00078e0207 */
[----:B------:R-:W-:-:S13]  /*11a0*/  ISETP.GT.U32.AND P1, PT, R11, R6, PT ;  /* 0x000000060b00720c */ /* 0x000fda0003f24070 */
[----:B------:R-:W-:Y:S01]  /*11b0*/  @!P1 IMAD.IADD R6, R6, 0x1, -R11 ;  /* 0x0000000106069824 */ /* 0x000fe200078e0a0b */
[----:B------:R-:W-:Y:S02]  /*11c0*/  @!P1 IADD3 R0, PT, PT, R0, 0x1, RZ ;  /* 0x0000000100009810 */ /* 0x000fe40007ffe0ff */
[----:B------:R-:W-:Y:S02]  /*11d0*/  ISETP.NE.AND P1, PT, R2, RZ, PT ;  /* 0x000000ff0200720c */ /* 0x000fe40003f25270 */
[----:B------:R-:W-:-:S13]  /*11e0*/  ISETP.GE.U32.AND P0, PT, R6, R11, PT ;  /* 0x0000000b0600720c */ /* 0x000fda0003f06070 */
[----:B------:R-:W-:-:S04]  /*11f0*/  @P0 VIADD R0, R0, 0x1 ;  /* 0x0000000100000836 */ /* 0x000fc80000000000 */
[----:B------:R-:W-:Y:S01]  /*1200*/  @!P2 IMAD.MOV R0, RZ, RZ, -R0 ;  /* 0x000000ffff00a224 */ /* 0x000fe200078e0a00 */
[----:B------:R-:W-:-:S04]  /*1210*/  @!P1 LOP3.LUT R0, RZ, R2, RZ, 0x33, !PT ;  /* 0x00000002ff009212 */ /* 0x000fc800078e33ff */
[----:B------:R-:W-:-:S13]  /*1220*/  ISETP.NE.AND P0, PT, R0, R3, PT ;  /* 0x000000030000720c */ /* 0x000fda0003f05270 */
[----:B------:R-:W-:Y:S05]  /*1230*/  @P0 EXIT ;  /* 0x000000000000094d */ /* 0x000fea0003800000 */
[----:B------:R-:W2:Y:S01]  /*1240*/  LDG.E.STRONG.SYS R0, desc[UR6][R4.64] ;  /* 0x0000000604007981 */ /* 0x000ea2000c1f5900 */
[----:B------:R-:W0:Y:S01]  /*1250*/  LDC.64 R2, c[0x4][0x10] ;  /* 0x01000400ff027b82 */ /* 0x000e220000000a00 */
[----:B--2---:R-:W-:-:S05]  /*1260*/  VIADD R7, R0, 0x1 ;  /* 0x0000000100077836 */ /* 0x004fca0000000000 */
[----:B------:R-:W-:Y:S04]  /*1270*/  STG.E.STRONG.SYS desc[UR6][R4.64], R7 ;  /* 0x0000000704007986 */ /* 0x000fe8000c115906 */
[----:B0-----:R-:W-:Y:S01]  /*1280*/  STG.E.STRONG.SYS desc[UR6][R2.64], RZ ;  /* 0x000000ff02007986 */ /* 0x001fe2000c115906 */
[----:B------:R-:W-:Y:S05]  /*1290*/  EXIT ;  /* 0x000000000000794d */ /* 0x000fea0003800000 */
.L_x_21:
        /* <DEDUP_REMOVED lines=14> */
.L_x_33:


//--------------------- .text._Z22memcpyDevice2DeviceIntPiS_i --------------------------
	.section	.text._Z22memcpyDevice2DeviceIntPiS_i,"ax",@progbits
	.align	128
        .global         _Z22memcpyDevice2DeviceIntPiS_i
        .type           _Z22memcpyDevice2DeviceIntPiS_i,@function
        .size           _Z22memcpyDevice2DeviceIntPiS_i,(.L_x_34 - _Z22memcpyDevice2DeviceIntPiS_i)
        .other          _Z22memcpyDevice2DeviceIntPiS_i,@"STO_CUDA_ENTRY STV_DEFAULT"
_Z22memcpyDevice2DeviceIntPiS_i:
.text._Z22memcpyDevice2DeviceIntPiS_i:
[----:B------:R-:W-:Y:S01]  /*0000*/  LDC R1, c[0x0][0x37c] ;  /* 0x0000df00ff017b82 */ /* 0x000fe20000000800 */
[----:B------:R-:W0:Y:S07]  /*0010*/  S2R R0, SR_TID.X ;  /* 0x0000000000007919 */ /* 0x000e2e0000002100 */
[----:B------:R-:W0:Y:S01]  /*0020*/  S2UR UR4, SR_CTAID.X ;  /* 0x00000000000479c3 */ /* 0x000e220000002500 */
[----:B------:R-:W1:Y:S07]  /*0030*/  LDCU UR5, c[0x0][0x390] ;  /* 0x00007200ff0577ac */ /* 0x000e6e0008000800 */
[----:B------:R-:W0:Y:S02]  /*0040*/  LDC R7, c[0x0][0x360] ;  /* 0x0000d800ff077b82 */ /* 0x000e240000000800 */
[----:B0-----:R-:W-:-:S05]  /*0050*/  IMAD R7, R7, UR4, R0 ;  /* 0x0000000407077c24 */ /* 0x001fca000f8e0200 */
[----:B-1----:R-:W-:-:S13]  /*0060*/  ISETP.GE.AND P0, PT, R7, UR5, PT ;  /* 0x0000000507007c0c */ /* 0x002fda000bf06270 */
[----:B------:R-:W-:Y:S05]  /*0070*/  @P0 EXIT ;  /* 0x000000000000094d */ /* 0x000fea0003800000 */
[----:B------:R-:W0:Y:S01]  /*0080*/  LDC.64 R2, c[0x0][0x388] ;  /* 0x0000e200ff027b82 */ /* 0x000e220000000a00 */
[----:B------:R-:W1:Y:S07]  /*0090*/  LDCU.64 UR4, c[0x0][0x358] ;  /* 0x00006b00ff0477ac */ /* 0x000e6e0008000a00 */
[----:B------:R-:W2:Y:S01]  /*00a0*/  LDC.64 R4, c[0x0][0x380] ;  /* 0x0000e000ff047b82 */ /* 0x000ea20000000a00 */
[----:B0-----:R-:W-:-:S06]  /*00b0*/  IMAD.WIDE R2, R7, 0x4, R2 ;  /* 0x0000000407027825 */ /* 0x001fcc00078e0202 */
[----:B-1----:R-:W3:Y:S01]  /*00c0*/  LDG.E R3, desc[UR4][R2.64] ;  /* 0x0000000402037981 */ /* 0x002ee2000c1e1900 */
[----:B--2---:R-:W-:-:S05]  /*00d0*/  IMAD.WIDE R4, R7, 0x4, R4 ;  /* 0x0000000407047825 */ /* 0x004fca00078e0204 */
[----:B---3--:R-:W-:Y:S01]  /*00e0*/  STG.E desc[UR4][R4.64], R3 ;  /* 0x0000000304007986 */ /* 0x008fe2000c101904 */
[----:B------:R-:W-:Y:S05]  /*00f0*/  EXIT ;  /* 0x000000000000794d */ /* 0x000fea0003800000 */
.L_x_22:
        /* <DEDUP_REMOVED lines=16> */
.L_x_34:


//--------------------- .text._Z16calcEnergyKernelPhiiPiS0_S0_i --------------------------
	.section	.text._Z16calcEnergyKernelPhiiPiS0_S0_i,"ax",@progbits
	.align	128
        .global         _Z16calcEnergyKernelPhiiPiS0_S0_i
        .type           _Z16calcEnergyKernelPhiiPiS0_S0_i,@function
        .size           _Z16calcEnergyKernelPhiiPiS0_S0_i,(.L_x_35 - _Z16calcEnergyKernelPhiiPiS0_S0_i)
        .other          _Z16calcEnergyKernelPhiiPiS0_S0_i,@"STO_CUDA_ENTRY STV_DEFAULT"
_Z16calcEnergyKernelPhiiPiS0_S0_i:
.text._Z16calcEnergyKernelPhiiPiS0_S0_i:
        /* <DEDUP_REMOVED lines=13> */
[----:B------:R-:W0:Y:S01]  /*00d0*/  LDCU UR5, c[0x0][0x3a8] ;  /* 0x00007500ff0577ac */ /* 0x000e220008000800 */
[----:B------:R-:W-:Y:S01]  /*00e0*/  CS2R R8, SRZ ;  /* 0x0000000000087805 */ /* 0x000fe2000001ff00 */
[----:B------:R-:W1:Y:S01]  /*00f0*/  LDCU.64 UR10, c[0x0][0x358] ;  /* 0x00006b00ff0a77ac */ /* 0x000e620008000a00 */
[----:B0-----:R-:W-:-:S09]  /*0100*/  UISETP.GE.AND UP0, UPT, UR5, 0x1, UPT ;  /* 0x000000010500788c */ /* 0x001fd2000bf06270 */
[----:B-1----:R-:W-:Y:S05]  /*0110*/  BRA.U !UP0, `(.L_x_23) ;  /* 0x0000000d08b87547 */ /* 0x002fea000b800000 */
[----:B------:R-:W-:Y:S01]  /*0120*/  USHF.R.U32.HI UR4, URZ, 0x1, UR5 ;  /* 0x00000001ff047899 */ /* 0x000fe20008011605 */
[----:B------:R-:W-:Y:S01]  /*0130*/  CS2R R8, SRZ ;  /* 0x0000000000087805 */ /* 0x000fe2000001ff00 */
[----:B------:R-:W-:Y:S02]  /*0140*/  ULOP3.LUT UR7, UR5, 0x7, URZ, 0xc0, !UPT ;  /* 0x0000000705077892 */ /* 0x000fe4000f8ec0ff */
[----:B------:R-:W-:Y:S02]  /*0150*/  UIADD3 UR6, UPT, UPT, UR12, -0x1, URZ ;  /* 0xffffffff0c067890 */ /* 0x000fe4000fffe0ff */
[----:B------:R-:W-:Y:S01]  /*0160*/  VIADD R22, R0, -UR4 ;  /* 0x8000000400167c36 */ /* 0x000fe20008000000 */
[----:B------:R-:W-:Y:S01]  /*0170*/  ULOP3.LUT UR5, UR5, 0x7ffffff8, URZ, 0xc0, !UPT ;  /* 0x7ffffff805057892 */ /* 0x000fe2000f8ec0ff */
[----:B------:R-:W-:Y:S01]  /*0180*/  VIADD R17, R15, -UR4 ;  /* 0x800000040f117c36 */ /* 0x000fe20008000000 */
[----:B------:R-:W-:-:S10]  /*0190*/  UMOV UR4, URZ ;  /* 0x000000ff00047c82 */ /* 0x000fd40008000000 */
.L_x_29:
[----:B------:R-:W0:Y:S01]  /*01a0*/  LDCU UR18, c[0x0][0x3a8] ;  /* 0x00007500ff1277ac */ /* 0x000e220008000800 */
[----:B------:R-:W1:Y:S01]  /*01b0*/  LDC R3, c[0x0][0x38c] ;  /* 0x0000e300ff037b82 */ /* 0x000e620000000800 */
[----:B------:R-:W-:Y:S01]  /*01c0*/  VIADDMNMX R16, R22, UR4, RZ, !PT ;  /* 0x0000000416107c46 */ /* 0x000fe2000f8001ff */
[----:B------:R-:W-:Y:S01]  /*01d0*/  IMAD.MOV.U32 R14, RZ, RZ, RZ ;  /* 0x000000ffff0e7224 */ /* 0x000fe200078e00ff */
[----:B0-----:R-:W-:Y:S02]  /*01e0*/  UISETP.GE.U32.AND UP1, UPT, UR18, 0x8, UPT ;  /* 0x000000081200788c */ /* 0x001fe4000bf26070 */
[----:B------:R-:W-:Y:S02]  /*01f0*/  UIMAD UR13, UR4, UR18, URZ ;  /* 0x00000012040d72a4 */ /* 0x000fe4000f8e02ff */
[----:B------:R-:W-:Y:S01]  /*0200*/  UIADD3 UR4, UPT, UPT, UR4, 0x1, URZ ;  /* 0x0000000104047890 */ /* 0x000fe2000fffe0ff */
[----:B-1----:R-:W-:-:S03]  /*0210*/  VIADDMNMX R16, R3, 0xffffffff, R16, PT ;  /* 0xffffffff03107846 */ /* 0x002fc60003800110 */
[----:B------:R-:W-:Y:S01]  /*0220*/  UISETP.NE.AND UP0, UPT, UR4, UR18, UPT ;  /* 0x000000120400728c */ /* 0x000fe2000bf05270 */
[----:B------:R-:W-:Y:S10]  /*0230*/  BRA.U !UP1, `(.L_x_24) ;  /* 0x0000000509747547 */ /* 0x000ff4000b800000 */
[----:B------:R-:W-:Y:S01]  /*0240*/  IMAD.MOV.U32 R14, RZ, RZ, RZ ;  /* 0x000000ffff0e7224 */ /* 0x000fe200078e00ff */
[----:B------:R-:W0:Y:S01]  /*0250*/  LDCU UR14, c[0x0][0x388] ;  /* 0x00007100ff0e77ac */ /* 0x000e220008000800 */
[----:B------:R-:W1:Y:S05]  /*0260*/  LDCU.64 UR8, c[0x0][0x380] ;  /* 0x00007000ff0877ac */ /* 0x000e6a0008000a00 */
.L_x_25:
[----:B------:R-:W2:Y:S01]  /*0270*/  LDC.64 R4, c[0x0][0x398] ;  /* 0x0000e600ff047b82 */ /* 0x000ea20000000a00 */
[----:B------:R-:W-:Y:S02]  /*0280*/  IMAD.IADD R11, R17, 0x1, R14 ;  /* 0x00000001110b7824 */ /* 0x000fe400078e020e */
[----:B------:R-:W-:-:S03]  /*0290*/  VIADD R13, R14, UR13 ;  /* 0x0000000d0e0d7c36 */ /* 0x000fc60008000000 */
[----:B------:R-:W-:Y:S02]  /*02a0*/  VIMNMX R6, PT, PT, RZ, R11, !PT ;  /* 0x0000000bff067248 */ /* 0x000fe40007fe0100 */
[----:B------:R-:W3:Y:S02]  /*02b0*/  LDC.64 R2, c[0x0][0x3a0] ;  /* 0x0000e800ff027b82 */ /* 0x000ee40000000a00 */
[----:B------:R-:W-:-:S05]  /*02c0*/  VIMNMX R7, PT, PT, R6, UR6, PT ;  /* 0x0000000606077c48 */ /* 0x000fca000bfe0100 */
[----:B0-----:R-:W-:-:S05]  /*02d0*/  IMAD R7, R16, UR14, R7 ;  /* 0x0000000e10077c24 */ /* 0x001fca000f8e0207 */
[----:B-1----:R-:W-:Y:S02]  /*02e0*/  IADD3 R6, P0, PT, R7, UR8, RZ ;  /* 0x0000000807067c10 */ /* 0x002fe4000ff1e0ff */
[----:B------:R-:W-:Y:S01]  /*02f0*/  VIADDMNMX R10, R11, 0x1, RZ, !PT ;  /* 0x000000010b0a7846 */ /* 0x000fe200078001ff */
[----:B--2---:R-:W-:Y:S01]  /*0300*/  IMAD.WIDE.U32 R4, R13, 0x4, R4 ;  /* 0x000000040d047825 */ /* 0x004fe200078e0004 */
[----:B------:R-:W-:-:S04]  /*0310*/  LEA.HI.X.SX32 R7, R7, UR9, 0x1, P0 ;  /* 0x0000000907077c11 */ /* 0x000fc800080f0eff */
[----:B------:R-:W2:Y:S01]  /*0320*/  LDG.E R12, desc[UR10][R4.64] ;  /* 0x0000000a040c7981 */ /* 0x000ea2000c1e1900 */
[----:B---3--:R-:W-:-:S03]  /*0330*/  IMAD.WIDE.U32 R2, R13, 0x4, R2 ;  /* 0x000000040d027825 */ /* 0x008fc600078e0002 */
[----:B------:R0:W2:Y:S01]  /*0340*/  LDG.E.U8 R27, desc[UR10][R6.64] ;  /* 0x0000000a061b7981 */ /* 0x0000a2000c1e1100 */
[----:B------:R-:W-:Y:S02]  /*0350*/  VIMNMX R13, PT, PT, R10, UR6, PT ;  /* 0x000000060a0d7c48 */ /* 0x000fe4000bfe0100 */
[----:B------:R-:W-:Y:S01]  /*0360*/  VIADDMNMX R10, R11, 0x2, RZ, !PT ;  /* 0x000000020b0a7846 */ /* 0x000fe200078001ff */
[----:B------:R-:W3:Y:S02]  /*0370*/  LDG.E R26, desc[UR10][R2.64] ;  /* 0x0000000a021a7981 */ /* 0x000ee4000c1e1900 */
[----:B------:R-:W-:Y:S01]  /*0380*/  IMAD R13, R16, UR14, R13 ;  /* 0x0000000e100d7c24 */ /* 0x000fe2000f8e020d */
[----:B------:R-:W-:Y:S01]  /*0390*/  VIMNMX R19, PT, PT, R10, UR6, PT ;  /* 0x000000060a137c48 */ /* 0x000fe2000bfe0100 */
[----:B------:R-:W4:Y:S03]  /*03a0*/  LDG.E R23, desc[UR10][R4.64+0x8] ;  /* 0x0000080a04177981 */ /* 0x000f26000c1e1900 */
[C---:B------:R-:W-:Y:S01]  /*03b0*/  IADD3 R24, P0, PT, R13.reuse, UR8, RZ ;  /* 0x000000080d187c10 */ /* 0x040fe2000ff1e0ff */
[----:B------:R-:W-:Y:S01]  /*03c0*/  IMAD R10, R16, UR14, R19 ;  /* 0x0000000e100a7c24 */ /* 0x000fe2000f8e0213 */
[----:B------:R-:W5:Y:S02]  /*03d0*/  LDG.E R21, desc[UR10][R2.64+0x8] ;  /* 0x0000080a02157981 */ /* 0x000f64000c1e1900 */
[----:B------:R-:W-:-:S02]  /*03e0*/  LEA.HI.X.SX32 R25, R13, UR9, 0x1, P0 ;  /* 0x000000090d197c11 */ /* 0x000fc400080f0eff */
[C---:B0-----:R-:W-:Y:S01]  /*03f0*/  IADD3 R6, P0, PT, R10.reuse, UR8, RZ ;  /* 0x000000080a067c10 */ /* 0x041fe2000ff1e0ff */
[----:B------:R-:W4:Y:S04]  /*0400*/  LDG.E R13, desc[UR10][R4.64+0x4] ;  /* 0x0000040a040d7981 */ /* 0x000f28000c1e1900 */
[----:B------:R0:W4:Y:S01]  /*0410*/  LDG.E.U8 R18, desc[UR10][R24.64] ;  /* 0x0000000a18127981 */ /* 0x000122000c1e1100 */
[----:B------:R-:W-:-:S03]  /*0420*/  LEA.HI.X.SX32 R7, R10, UR9, 0x1, P0 ;  /* 0x000000090a077c11 */ /* 0x000fc600080f0eff */
[----:B------:R-:W5:Y:S04]  /*0430*/  LDG.E R19, desc[UR10][R2.64+0x4] ;  /* 0x0000040a02137981 */ /* 0x000f68000c1e1900 */
[----:B------:R1:W5:Y:S01]  /*0440*/  LDG.E.U8 R20, desc[UR10][R6.64] ;  /* 0x0000000a06147981 */ /* 0x000362000c1e1100 */
[C---:B------:R-:W-:Y:S02]  /*0450*/  VIADDMNMX R28, R11.reuse, 0x4, RZ, !PT ;  /* 0x000000040b1c7846 */ /* 0x040fe400078001ff */
[----:B------:R-:W-:Y:S02]  /*0460*/  VIADDMNMX R10, R11, 0x3, RZ, !PT ;  /* 0x000000030b0a7846 */ /* 0x000fe400078001ff */
[----:B0-----:R-:W-:Y:S02]  /*0470*/  VIMNMX R25, PT, PT, R28, UR6, PT ;  /* 0x000000061c197c48 */ /* 0x001fe4000bfe0100 */
[----:B------:R-:W-:-:S05]  /*0480*/  VIMNMX R29, PT, PT, R10, UR6, PT ;  /* 0x000000060a1d7c48 */ /* 0x000fca000bfe0100 */
[----:B------:R-:W-:Y:S01]  /*0490*/  IMAD R10, R16, UR14, R29 ;  /* 0x0000000e100a7c24 */ /* 0x000fe2000f8e021d */
[----:B------:R-:W-:-:S04]  /*04a0*/  VIADDMNMX R28, R11, 0x7, RZ, !PT ;  /* 0x000000070b1c7846 */ /* 0x000fc800078001ff */
[----:B-1----:R-:W-:-:S04]  /*04b0*/  IADD3 R6, P0, PT, R10, UR8, RZ ;  /* 0x000000080a067c10 */ /* 0x002fc8000ff1e0ff */
[----:B------:R-:W-:Y:S02]  /*04c0*/  LEA.HI.X.SX32 R7, R10, UR9, 0x1, P0 ;  /* 0x000000090a077c11 */ /* 0x000fe400080f0eff */
[----:B------:R-:W-:Y:S01]  /*04d0*/  VIMNMX R29, PT, PT, R28, UR6, PT ;  /* 0x000000061c1d7c48 */ /* 0x000fe2000bfe0100 */
[----:B--2---:R-:W-:Y:S01]  /*04e0*/  IMAD R24, R12, R27, R9 ;  /* 0x0000001b0c187224 */ /* 0x004fe200078e0209 */
[----:B------:R-:W-:Y:S01]  /*04f0*/  VIADDMNMX R12, R11, 0x5, RZ, !PT ;  /* 0x000000050b0c7846 */ /* 0x000fe200078001ff */
[----:B------:R-:W-:-:S03]  /*0500*/  IMAD R9, R16, UR14, R25 ;  /* 0x0000000e10097c24 */ /* 0x000fc6000f8e0219 */
[----:B------:R-:W-:Y:S01]  /*0510*/  VIMNMX R25, PT, PT, R12, UR6, PT ;  /* 0x000000060c197c48 */ /* 0x000fe2000bfe0100 */
[----:B---3--:R-:W-:Y:S01]  /*0520*/  IMAD R26, R27, R26, R8 ;  /* 0x0000001a1b1a7224 */ /* 0x008fe200078e0208 */
[----:B------:R-:W-:-:S03]  /*0530*/  VIADDMNMX R27, R11, 0x6, RZ, !PT ;  /* 0x000000060b1b7846 */ /* 0x000fc600078001ff */
[----:B------:R-:W-:Y:S01]  /*0540*/  IMAD R12, R16, UR14, R25 ;  /* 0x0000000e100c7c24 */ /* 0x000fe2000f8e0219 */
[----:B------:R-:W-:Y:S01]  /*0550*/  VIMNMX R27, PT, PT, R27, UR6, PT ;  /* 0x000000061b1b7c48 */ /* 0x000fe2000bfe0100 */
[----:B------:R0:W2:Y:S01]  /*0560*/  LDG.E.U8 R25, desc[UR10][R6.64] ;  /* 0x0000000a06197981 */ /* 0x0000a2000c1e1100 */
[C---:B------:R-:W-:Y:S02]  /*0570*/  IADD3 R8, P1, PT, R9.reuse, UR8, RZ ;  /* 0x0000000809087c10 */ /* 0x040fe4000ff3e0ff */
[----:B------:R-:W-:Y:S01]  /*0580*/  IADD3 R10, P0, PT, R12, UR8, RZ ;  /* 0x000000080c0a7c10 */ /* 0x000fe2000ff1e0ff */
[----:B------:R-:W-:Y:S01]  /*0590*/  IMAD R27, R16, UR14, R27 ;  /* 0x0000000e101b7c24 */ /* 0x000fe2000f8e021b */
[----:B------:R-:W-:Y:S02]  /*05a0*/  LEA.HI.X.SX32 R9, R9, UR9, 0x1, P1 ;  /* 0x0000000909097c11 */ /* 0x000fe400088f0eff */
[----:B------:R-:W-:Y:S01]  /*05b0*/  LEA.HI.X.SX32 R11, R12, UR9, 0x1, P0 ;  /* 0x000000090c0b7c11 */ /* 0x000fe200080f0eff */
[----:B----4-:R-:W-:Y:S01]  /*05c0*/  IMAD R24, R13, R18, R24 ;  /* 0x000000120d187224 */ /* 0x010fe200078e0218 */
[----:B------:R-:W-:Y:S01]  /*05d0*/  IADD3 R12, P0, PT, R27, UR8, RZ ;  /* 0x000000081b0c7c10 */ /* 0x000fe2000ff1e0ff */
[----:B-----5:R-:W-:Y:S01]  /*05e0*/  IMAD R19, R18, R19, R26 ;  /* 0x0000001312137224 */ /* 0x020fe200078e021a */
[----:B------:R-:W3:Y:S01]  /*05f0*/  LDG.E.U8 R8, desc[UR10][R8.64] ;  /* 0x0000000a08087981 */ /* 0x000ee2000c1e1100 */
[----:B0-----:R-:W-:-:S03]  /*0600*/  IMAD R7, R16, UR14, R29 ;  /* 0x0000000e10077c24 */ /* 0x001fc6000f8e021d */
[----:B------:R-:W2:Y:S04]  /*0610*/  LDG.E R26, desc[UR10][R4.64+0xc] ;  /* 0x00000c0a041a7981 */ /* 0x000ea8000c1e1900 */
[----:B------:R-:W4:Y:S01]  /*0620*/  LDG.E R18, desc[UR10][R2.64+0xc] ;  /* 0x00000c0a02127981 */ /* 0x000f22000c1e1900 */
[----:B------:R-:W-:-:S03]  /*0630*/  LEA.HI.X.SX32 R13, R27, UR9, 0x1, P0 ;  /* 0x000000091b0d7c11 */ /* 0x000fc600080f0eff */
[----:B------:R-:W5:Y:S01]  /*0640*/  LDG.E.U8 R10, desc[UR10][R10.64] ;  /* 0x0000000a0a0a7981 */ /* 0x000f62000c1e1100 */
[----:B------:R-:W-:-:S03]  /*0650*/  IMAD R23, R23, R20, R24 ;  /* 0x0000001417177224 */ /* 0x000fc600078e0218 */
[----:B------:R-:W3:Y:S01]  /*0660*/  LDG.E R9, desc[UR10][R4.64+0x10] ;  /* 0x0000100a04097981 */ /* 0x000ee2000c1e1900 */
[C---:B------:R-:W-:Y:S01]  /*0670*/  IADD3 R6, P0, PT, R7.reuse, UR8, RZ ;  /* 0x0000000807067c10 */ /* 0x040fe2000ff1e0ff */
[----:B------:R-:W-:Y:S02]  /*0680*/  IMAD R20, R20, R21, R19 ;  /* 0x0000001514147224 */ /* 0x000fe400078e0213 */
[----:B------:R-:W5:Y:S04]  /*0690*/  LDG.E R21, desc[UR10][R4.64+0x14] ;  /* 0x0000140a04157981 */ /* 0x000f68000c1e1900 */
[----:B------:R-:W5:Y:S01]  /*06a0*/  LDG.E R11, desc[UR10][R2.64+0x10] ;  /* 0x0000100a020b7981 */ /* 0x000f62000c1e1900 */
[----:B------:R-:W-:-:S03]  /*06b0*/  LEA.HI.X.SX32 R7, R7, UR9, 0x1, P0 ;  /* 0x0000000907077c11 */ /* 0x000fc600080f0eff */
[----:B------:R-:W5:Y:S04]  /*06c0*/  LDG.E R19, desc[UR10][R2.64+0x14] ;  /* 0x0000140a02137981 */ /* 0x000f68000c1e1900 */
[----:B------:R-:W5:Y:S04]  /*06d0*/  LDG.E.U8 R12, desc[UR10][R12.64] ;  /* 0x0000000a0c0c7981 */ /* 0x000f68000c1e1100 */
[----:B------:R-:W5:Y:S04]  /*06e0*/  LDG.E R29, desc[UR10][R4.64+0x18] ;  /* 0x0000180a041d7981 */ /* 0x000f68000c1e1900 */
[----:B------:R-:W5:Y:S04]  /*06f0*/  LDG.E R27, desc[UR10][R2.64+0x18] ;  /* 0x0000180a021b7981 */ /* 0x000f68000c1e1900 */
[----:B------:R-:W5:Y:S04]  /*0700*/  LDG.E.U8 R6, desc[UR10][R6.64] ;  /* 0x0000000a06067981 */ /* 0x000f68000c1e1100 */
[----:B------:R-:W5:Y:S04]  /*0710*/  LDG.E R13, desc[UR10][R4.64+0x1c] ;  /* 0x00001c0a040d7981 */ /* 0x000f68000c1e1900 */
[----:B------:R-:W5:Y:S01]  /*0720*/  LDG.E R24, desc[UR10][R2.64+0x1c] ;  /* 0x00001c0a02187981 */ /* 0x000f62000c1e1900 */
[----:B------:R-:W-:-:S05]  /*0730*/  VIADD R14, R14, 0x8 ;  /* 0x000000080e0e7836 */ /* 0x000fca0000000000 */
[----:B------:R-:W-:Y:S01]  /*0740*/  ISETP.NE.AND P0, PT, R14, UR5, PT ;  /* 0x000000050e007c0c */ /* 0x000fe2000bf05270 */
[----:B--2---:R-:W-:Y:S02]  /*0750*/  IMAD R23, R26, R25, R23 ;  /* 0x000000191a177224 */ /* 0x004fe400078e0217 */
[----:B----4-:R-:W-:Y:S02]  /*0760*/  IMAD R18, R25, R18, R20 ;  /* 0x0000001219127224 */ /* 0x010fe400078e0214 */
[----:B---3--:R-:W-:-:S04]  /*0770*/  IMAD R9, R9, R8, R23 ;  /* 0x0000000809097224 */ /* 0x008fc800078e0217 */
[----:B-----5:R-:W-:Y:S02]  /*0780*/  IMAD R9, R21, R10, R9 ;  /* 0x0000000a15097224 */ /* 0x020fe400078e0209 */
[----:B------:R-:W-:-:S04]  /*0790*/  IMAD R11, R8, R11, R18 ;  /* 0x0000000b080b7224 */ /* 0x000fc800078e0212 */
[----:B------:R-:W-:Y:S02]  /*07a0*/  IMAD R11, R10, R19, R11 ;  /* 0x000000130a0b7224 */ /* 0x000fe400078e020b */
[----:B------:R-:W-:Y:S02]  /*07b0*/  IMAD R9, R29, R12, R9 ;  /* 0x0000000c1d097224 */ /* 0x000fe400078e0209 */
[----:B------:R-:W-:Y:S02]  /*07c0*/  IMAD R11, R12, R27, R11 ;  /* 0x0000001b0c0b7224 */ /* 0x000fe400078e020b */
[----:B------:R-:W-:Y:S02]  /*07d0*/  IMAD R9, R13, R6, R9 ;  /* 0x000000060d097224 */ /* 0x000fe400078e0209 */
[----:B------:R-:W-:Y:S01]  /*07e0*/  IMAD R8, R6, R24, R11 ;  /* 0x0000001806087224 */ /* 0x000fe200078e020b */
[----:B------:R-:W-:Y:S06]  /*07f0*/  @P0 BRA `(.L_x_25) ;  /* 0xfffffff8009c0947 */ /* 0x000fec000383ffff */
[----:B------:R-:W-:-:S07]  /*0800*/  IMAD.U32 R14, RZ, RZ, UR5 ;  /* 0x00000005ff0e7e24 */ /* 0x000fce000f8e00ff */
.L_x_24:
[----:B------:R-:W-:-:S09]  /*0810*/  UISETP.NE.AND UP1, UPT, UR7, URZ, UPT ;  /* 0x000000ff0700728c */ /* 0x000fd2000bf25270 */
[----:B------:R-:W-:Y:S05]  /*0820*/  BRA.U !UP1, `(.L_x_26) ;  /* 0x0000000509f07547 */ /* 0x000fea000b800000 */
[----:B------:R-:W-:Y:S02]  /*0830*/  UIADD3 UR8, UPT, UPT, UR7, -0x1, URZ ;  /* 0xffffffff07087890 */ /* 0x000fe4000fffe0ff */
[----:B------:R-:W-:Y:S02]  /*0840*/  ULOP3.LUT UP2, UR9, UR18, 0x3, URZ, 0xc0, !UPT ;  /* 0x0000000312097892 */ /* 0x000fe4000f84c0ff */
[----:B------:R-:W-:-:S09]  /*0850*/  UISETP.GE.U32.AND UP1, UPT, UR8, 0x3, UPT ;  /* 0x000000030800788c */ /* 0x000fd2000bf26070 */
[----:B------:R-:W-:Y:S05]  /*0860*/  BRA.U !UP1, `(.L_x_27) ;  /* 0x0000000109ec7547 */ /* 0x000fea000b800000 */
[----:B------:R-:W0:Y:S01]  /*0870*/  LDCU UR8, c[0x0][0x388] ;  /* 0x00007100ff0877ac */ /* 0x000e220008000800 */
[----:B------:R-:W-:Y:S01]  /*0880*/  IMAD.IADD R6, R17, 0x1, R14 ;  /* 0x0000000111067824 */ /* 0x000fe200078e020e */
[----:B------:R-:W1:Y:S04]  /*0890*/  LDCU.64 UR20, c[0x0][0x380] ;  /* 0x00007000ff1477ac */ /* 0x000e680008000a00 */
[----:B------:R-:W-:Y:S02]  /*08a0*/  VIMNMX R2, PT, PT, RZ, R6, !PT ;  /* 0x00000006ff027248 */ /* 0x000fe40007fe0100 */
[----:B------:R-:W-:Y:S01]  /*08b0*/  VIADDMNMX R5, R6, 0x1, RZ, !PT ;  /* 0x0000000106057846 */ /* 0x000fe200078001ff */
[----:B------:R-:W2:Y:S01]  /*08c0*/  LDCU.64 UR14, c[0x0][0x398] ;  /* 0x00007300ff0e77ac */ /* 0x000ea20008000a00 */
[----:B------:R-:W-:-:S02]  /*08d0*/  VIMNMX R3, PT, PT, R2, UR6, PT ;  /* 0x0000000602037c48 */ /* 0x000fc4000bfe0100 */
[----:B------:R-:W-:Y:S01]  /*08e0*/  VIMNMX R7, PT, PT, R5, UR6, PT ;  /* 0x0000000605077c48 */ /* 0x000fe2000bfe0100 */
[----:B------:R-:W3:Y:S02]  /*08f0*/  LDCU.64 UR16, c[0x0][0x3a0] ;  /* 0x00007400ff1077ac */ /* 0x000ee40008000a00 */
[C---:B0-----:R-:W-:Y:S02]  /*0900*/  IMAD R4, R16.reuse, UR8, R3 ;  /* 0x0000000810047c24 */ /* 0x041fe4000f8e0203 */
[----:B------:R-:W0:Y:S01]  /*0910*/  LDC.64 R2, c[0x0][0x398] ;  /* 0x0000e600ff027b82 */ /* 0x000e220000000a00 */
[----:B------:R-:W-:Y:S02]  /*0920*/  IMAD R10, R16, UR8, R7 ;  /* 0x00000008100a7c24 */ /* 0x000fe4000f8e0207 */
[----:B-1----:R-:W-:-:S04]  /*0930*/  IADD3 R18, P0, PT, R4, UR20, RZ ;  /* 0x0000001404127c10 */ /* 0x002fc8000ff1e0ff */
[----:B------:R-:W-:Y:S02]  /*0940*/  LEA.HI.X.SX32 R19, R4, UR21, 0x1, P0 ;  /* 0x0000001504137c11 */ /* 0x000fe400080f0eff */
[----:B------:R-:W1:Y:S01]  /*0950*/  LDC.64 R4, c[0x0][0x3a0] ;  /* 0x0000e800ff047b82 */ /* 0x000e620000000a00 */
[----:B------:R-:W-:Y:S02]  /*0960*/  IADD3 R13, P0, PT, R14, UR13, RZ ;  /* 0x0000000d0e0d7c10 */ /* 0x000fe4000ff1e0ff */
[----:B------:R-:W-:Y:S01]  /*0970*/  VIADDMNMX R12, R6, 0x2, RZ, !PT ;  /* 0x00000002060c7846 */ /* 0x000fe200078001ff */
[----:B------:R-:W-:Y:S01]  /*0980*/  VIADD R11, R14, UR13 ;  /* 0x0000000d0e0b7c36 */ /* 0x000fe20008000000 */
[----:B------:R-:W-:Y:S01]  /*0990*/  VIADDMNMX R23, R6, 0x3, RZ, !PT ;  /* 0x0000000306177846 */ /* 0x000fe200078001ff */
[----:B------:R-:W-:Y:S01]  /*09a0*/  IMAD.X R24, RZ, RZ, RZ, P0 ;  /* 0x000000ffff187224 */ /* 0x000fe200000e06ff */
[----:B------:R-:W4:Y:S01]  /*09b0*/  LDG.E.U8 R18, desc[UR10][R18.64] ;  /* 0x0000000a12127981 */ /* 0x000f22000c1e1100 */
[----:B------:R-:W-:Y:S01]  /*09c0*/  IMAD.SHL.U32 R6, R13, 0x4, RZ ;  /* 0x000000040d067824 */ /* 0x000fe200078e00ff */
[----:B------:R-:W-:-:S02]  /*09d0*/  IADD3 R20, P0, PT, R10, UR20, RZ ;  /* 0x000000140a147c10 */ /* 0x000fc4000ff1e0ff */
[----:B------:R-:W-:Y:S02]  /*09e0*/  SHF.L.U64.HI R7, R13, 0x2, R24 ;  /* 0x000000020d077819 */ /* 0x000fe40000010218 */
[----:B------:R-:W-:Y:S01]  /*09f0*/  VIMNMX R13, PT, PT, R12, UR6, PT ;  /* 0x000000060c0d7c48 */ /* 0x000fe2000bfe0100 */
[----:B0-----:R-:W-:Y:S01]  /*0a00*/  IMAD.WIDE.U32 R24, R11, 0x4, R2 ;  /* 0x000000040b187825 */ /* 0x001fe200078e0002 */
[----:B------:R-:W-:Y:S02]  /*0a10*/  VIMNMX R23, PT, PT, R23, UR6, PT ;  /* 0x0000000617177c48 */ /* 0x000fe4000bfe0100 */
[----:B------:R-:W-:Y:S01]  /*0a20*/  LEA.HI.X.SX32 R21, R10, UR21, 0x1, P0 ;  /* 0x000000150a157c11 */ /* 0x000fe200080f0eff */
[----:B------:R-:W-:Y:S01]  /*0a30*/  IMAD R13, R16, UR8, R13 ;  /* 0x00000008100d7c24 */ /* 0x000fe2000f8e020d */
[C---:B--2---:R-:W-:Y:S01]  /*0a40*/  IADD3 R2, P1, PT, R6.reuse, UR14, RZ ;  /* 0x0000000e06027c10 */ /* 0x044fe2000ff3e0ff */
[----:B------:R-:W4:Y:S01]  /*0a50*/  LDG.E R24, desc[UR10][R24.64] ;  /* 0x0000000a18187981 */ /* 0x000f22000c1e1900 */
[----:B---3--:R-:W-:Y:S01]  /*0a60*/  IADD3 R6, P0, PT, R6, UR16, RZ ;  /* 0x0000001006067c10 */ /* 0x008fe2000ff1e0ff */
[----:B-1----:R-:W-:Y:S01]  /*0a70*/  IMAD.WIDE.U32 R4, R11, 0x4, R4 ;  /* 0x000000040b047825 */ /* 0x002fe200078e0004 */
[----:B------:R-:W-:Y:S01]  /*0a80*/  IADD3.X R3, PT, PT, R7, UR15, RZ, P1, !PT ;  /* 0x0000000f07037c10 */ /* 0x000fe20008ffe4ff */
[----:B------:R-:W2:Y:S01]  /*0a90*/  LDG.E.U8 R20, desc[UR10][R20.64] ;  /* 0x0000000a14147981 */ /* 0x000ea2000c1e1100 */
[----:B------:R-:W-:Y:S01]  /*0aa0*/  IADD3 R10, P1, PT, R13, UR20, RZ ;  /* 0x000000140d0a7c10 */ /* 0x000fe2000ff3e0ff */
[----:B------:R-:W-:Y:S01]  /*0ab0*/  IMAD R23, R16, UR8, R23 ;  /* 0x0000000810177c24 */ /* 0x000fe2000f8e0217 */
[----:B------:R-:W-:Y:S01]  /*0ac0*/  IADD3.X R7, PT, PT, R7, UR17, RZ, P0, !PT ;  /* 0x0000001107077c10 */ /* 0x000fe200087fe4ff */
[----:B------:R-:W3:Y:S01]  /*0ad0*/  LDG.E R5, desc[UR10][R4.64] ;  /* 0x0000000a04057981 */ /* 0x000ee2000c1e1900 */
[----:B------:R-:W-:-:S02]  /*0ae0*/  LEA.HI.X.SX32 R11, R13, UR21, 0x1, P1 ;  /* 0x000000150d0b7c11 */ /* 0x000fc400088f0eff */
[C---:B------:R-:W-:Y:S01]  /*0af0*/  IADD3 R12, P2, PT, R23.reuse, UR20, RZ ;  /* 0x00000014170c7c10 */ /* 0x040fe2000ff5e0ff */
[----:B------:R-:W2:Y:S04]  /*0b00*/  LDG.E R25, desc[UR10][R2.64+0x4] ;  /* 0x0000040a02197981 */ /* 0x000ea8000c1e1900 */
[----:B------:R-:W5:Y:S01]  /*0b10*/  LDG.E R19, desc[UR10][R6.64+0x4] ;  /* 0x0000040a06137981 */ /* 0x000f62000c1e1900 */
[----:B------:R-:W-:-:S03]  /*0b20*/  LEA.HI.X.SX32 R13, R23, UR21, 0x1, P2 ;  /* 0x00000015170d7c11 */ /* 0x000fc600090f0eff */
[----:B------:R-:W5:Y:S04]  /*0b30*/  LDG.E.U8 R10, desc[UR10][R10.64] ;  /* 0x0000000a0a0a7981 */ /* 0x000f68000c1e1100 */
[----:B------:R-:W5:Y:S04]  /*0b40*/  LDG.E R23, desc[UR10][R2.64+0x8] ;  /* 0x0000080a02177981 */ /* 0x000f68000c1e1900 */
[----:B------:R-:W5:Y:S04]  /*0b50*/  LDG.E R26, desc[UR10][R6.64+0x8] ;  /* 0x0000080a061a7981 */ /* 0x000f68000c1e1900 */
[----:B------:R-:W5:Y:S04]  /*0b60*/  LDG.E R21, desc[UR10][R2.64+0xc] ;  /* 0x00000c0a02157981 */ /* 0x000f68000c1e1900 */
[----:B------:R-:W5:Y:S04]  /*0b70*/  LDG.E.U8 R12, desc[UR10][R12.64] ;  /* 0x0000000a0c0c7981 */ /* 0x000f68000c1e1100 */
[----:B------:R-:W5:Y:S01]  /*0b80*/  LDG.E R27, desc[UR10][R6.64+0xc] ;  /* 0x00000c0a061b7981 */ /* 0x000f62000c1e1900 */
[----:B------:R-:W-:-:S02]  /*0b90*/  VIADD R14, R14, 0x4 ;  /* 0x000000040e0e7836 */ /* 0x000fc40000000000 */
[----:B----4-:R-:W-:Y:S02]  /*0ba0*/  IMAD R24, R24, R18, R9 ;  /* 0x0000001218187224 */ /* 0x010fe400078e0209 */
[----:B---3--:R-:W-:Y:S02]  /*0bb0*/  IMAD R5, R18, R5, R8 ;  /* 0x0000000512057224 */ /* 0x008fe400078e0208 */
[----:B--2---:R-:W-:Y:S02]  /*0bc0*/  IMAD R24, R25, R20, R24 ;  /* 0x0000001419187224 */ /* 0x004fe400078e0218 */
[----:B-----5:R-:W-:Y:S02]  /*0bd0*/  IMAD R5, R20, R19, R5 ;  /* 0x0000001314057224 */ /* 0x020fe400078e0205 */
[----:B------:R-:W-:Y:S02]  /*0be0*/  IMAD R24, R23, R10, R24 ;  /* 0x0000000a17187224 */ /* 0x000fe400078e0218 */
[----:B------:R-:W-:-:S02]  /*0bf0*/  IMAD R5, R10, R26, R5 ;  /* 0x0000001a0a057224 */ /* 0x000fc400078e0205 */
[----:B------:R-:W-:Y:S02]  /*0c00*/  IMAD R9, R21, R12, R24 ;  /* 0x0000000c15097224 */ /* 0x000fe400078e0218 */
[----:B------:R-:W-:-:S07]  /*0c10*/  IMAD R8, R12, R27, R5 ;  /* 0x0000001b0c087224 */ /* 0x000fce00078e0205 */
.L_x_27:
[----:B------:R-:W-:Y:S05]  /*0c20*/  BRA.U !UP2, `(.L_x_26) ;  /* 0x000000010af07547 */ /* 0x000fea000b800000 */
[----:B------:R-:W-:Y:S02]  /*0c30*/  UISETP.NE.AND UP1, UPT, UR9, 0x1, UPT ;  /* 0x000000010900788c */ /* 0x000fe4000bf25270 */
[----:B------:R-:W-:-:S07]  /*0c40*/  ULOP3.LUT UP2, URZ, UR18, 0x1, URZ, 0xc0, !UPT ;  /* 0x0000000112ff7892 */ /* 0x000fce000f84c0ff */
[----:B------:R-:W-:Y:S05]  /*0c50*/  BRA.U !UP1, `(.L_x_28) ;  /* 0x00000001099c7547 */ /* 0x000fea000b800000 */
[----:B------:R-:W-:Y:S01]  /*0c60*/  IMAD.IADD R4, R17, 0x1, R14 ;  /* 0x0000000111047824 */ /* 0x000fe200078e020e */
[----:B------:R-:W0:Y:S01]  /*0c70*/  LDCU UR8, c[0x0][0x388] ;  /* 0x00007100ff0877ac */ /* 0x000e220008000800 */
[----:B------:R-:W1:Y:S01]  /*0c80*/  LDC.64 R6, c[0x0][0x398] ;  /* 0x0000e600ff067b82 */ /* 0x000e620000000a00 */
[C---:B------:R-:W-:Y:S01]  /*0c90*/  IADD3 R13, P0, PT, R14.reuse, UR13, RZ ;  /* 0x0000000d0e0d7c10 */ /* 0x040fe2000ff1e0ff */
[----:B------:R-:W-:Y:S01]  /*0ca0*/  VIADD R21, R14, UR13 ;  /* 0x0000000d0e157c36 */ /* 0x000fe20008000000 */
[----:B------:R-:W-:Y:S01]  /*0cb0*/  VIMNMX R2, PT, PT, RZ, R4, !PT ;  /* 0x00000004ff027248 */ /* 0x000fe20007fe0100 */
[----:B------:R-:W2:Y:S01]  /*0cc0*/  LDCU.64 UR14, c[0x0][0x380] ;  /* 0x00007000ff0e77ac */ /* 0x000ea20008000a00 */
[----:B------:R-:W-:Y:S01]  /*0cd0*/  VIADDMNMX R10, R4, 0x1, RZ, !PT ;  /* 0x00000001040a7846 */ /* 0x000fe200078001ff */
[----:B------:R-:W-:Y:S01]  /*0ce0*/  IMAD.X R4, RZ, RZ, RZ, P0 ;  /* 0x000000ffff047224 */ /* 0x000fe200000e06ff */
[----:B------:R-:W-:Y:S01]  /*0cf0*/  VIMNMX R5, PT, PT, R2, UR6, PT ;  /* 0x0000000602057c48 */ /* 0x000fe2000bfe0100 */
[----:B------:R-:W3:Y:S01]  /*0d00*/  LDCU.64 UR16, c[0x0][0x398] ;  /* 0x00007300ff1077ac */ /* 0x000ee20008000a00 */
[----:B------:R-:W4:Y:S01]  /*0d10*/  LDC.64 R2, c[0x0][0x3a0] ;  /* 0x0000e800ff027b82 */ /* 0x000f220000000a00 */
[C---:B------:R-:W-:Y:S01]  /*0d20*/  IMAD.SHL.U32 R12, R13.reuse, 0x4, RZ ;  /* 0x000000040d0c7824 */ /* 0x040fe200078e00ff */
[----:B------:R-:W-:Y:S01]  /*0d30*/  VIMNMX R11, PT, PT, R10, UR6, PT ;  /* 0x000000060a0b7c48 */ /* 0x000fe2000bfe0100 */
[----:B------:R-:W5:Y:S01]  /*0d40*/  LDCU.64 UR18, c[0x0][0x3a0] ;  /* 0x00007400ff1277ac */ /* 0x000f620008000a00 */
[----:B------:R-:W-:Y:S01]  /*0d50*/  SHF.L.U64.HI R13, R13, 0x2, R4 ;  /* 0x000000020d0d7819 */ /* 0x000fe20000010204 */
[----:B0-----:R-:W-:-:S02]  /*0d60*/  IMAD R5, R16, UR8, R5 ;  /* 0x0000000810057c24 */ /* 0x001fc4000f8e0205 */
[----:B------:R-:W-:-:S03]  /*0d70*/  IMAD R11, R16, UR8, R11 ;  /* 0x00000008100b7c24 */ /* 0x000fc6000f8e020b */
[----:B--2---:R-:W-:Y:S01]  /*0d80*/  IADD3 R18, P0, PT, R5, UR14, RZ ;  /* 0x0000000e05127c10 */ /* 0x004fe2000ff1e0ff */
[----:B-1----:R-:W-:-:S03]  /*0d90*/  IMAD.WIDE.U32 R6, R21, 0x4, R6 ;  /* 0x0000000415067825 */ /* 0x002fc600078e0006 */
[----:B------:R-:W-:Y:S02]  /*0da0*/  LEA.HI.X.SX32 R19, R5, UR15, 0x1, P0 ;  /* 0x0000000f05137c11 */ /* 0x000fe400080f0eff */
[C---:B---3--:R-:W-:Y:S02]  /*0db0*/  IADD3 R4, P0, PT, R12.reuse, UR16, RZ ;  /* 0x000000100c047c10 */ /* 0x048fe4000ff1e0ff */
[----:B-----5:R-:W-:Y:S01]  /*0dc0*/  IADD3 R12, P1, PT, R12, UR18, RZ ;  /* 0x000000120c0c7c10 */ /* 0x020fe2000ff3e0ff */
[----:B------:R-:W2:Y:S01]  /*0dd0*/  LDG.E.U8 R18, desc[UR10][R18.64] ;  /* 0x0000000a12127981 */ /* 0x000ea2000c1e1100 */
[----:B------:R-:W-:Y:S01]  /*0de0*/  IADD3.X R5, PT, PT, R13, UR17, RZ, P0, !PT ;  /* 0x000000110d057c10 */ /* 0x000fe200087fe4ff */
[----:B----4-:R-:W-:Y:S01]  /*0df0*/  IMAD.WIDE.U32 R2, R21, 0x4, R2 ;  /* 0x0000000415027825 */ /* 0x010fe200078e0002 */
[----:B------:R-:W-:Y:S01]  /*0e00*/  IADD3 R10, P0, PT, R11, UR14, RZ ;  /* 0x0000000e0b0a7c10 */ /* 0x000fe2000ff1e0ff */
[----:B------:R-:W2:Y:S01]  /*0e10*/  LDG.E R6, desc[UR10][R6.64] ;  /* 0x0000000a06067981 */ /* 0x000ea2000c1e1900 */
[----:B------:R-:W-:-:S02]  /*0e20*/  IADD3.X R13, PT, PT, R13, UR19, RZ, P1, !PT ;  /* 0x000000130d0d7c10 */ /* 0x000fc40008ffe4ff */
[----:B------:R-:W-:Y:S01]  /*0e30*/  LEA.HI.X.SX32 R11, R11, UR15, 0x1, P0 ;  /* 0x0000000f0b0b7c11 */ /* 0x000fe200080f0eff */
[----:B------:R-:W3:Y:S04]  /*0e40*/  LDG.E R3, desc[UR10][R2.64] ;  /* 0x0000000a02037981 */ /* 0x000ee8000c1e1900 */
[----:B------:R-:W4:Y:S04]  /*0e50*/  LDG.E R4, desc[UR10][R4.64+0x4] ;  /* 0x0000040a04047981 */ /* 0x000f28000c1e1900 */
[----:B------:R-:W4:Y:S04]  /*0e60*/  LDG.E.U8 R11, desc[UR10][R10.64] ;  /* 0x0000000a0a0b7981 */ /* 0x000f28000c1e1100 */
[----:B------:R-:W5:Y:S01]  /*0e70*/  LDG.E R12, desc[UR10][R12.64+0x4] ;  /* 0x0000040a0c0c7981 */ /* 0x000f62000c1e1900 */
[----:B------:R-:W-:-:S02]  /*0e80*/  VIADD R14, R14, 0x2 ;  /* 0x000000020e0e7836 */ /* 0x000fc40000000000 */
[----:B--2---:R-:W-:Y:S02]  /*0e90*/  IMAD R9, R6, R18, R9 ;  /* 0x0000001206097224 */ /* 0x004fe400078e0209 */
[----:B---3--:R-:W-:Y:S02]  /*0ea0*/  IMAD R8, R18, R3, R8 ;  /* 0x0000000312087224 */ /* 0x008fe400078e0208 */
[----:B----4-:R-:W-:Y:S02]  /*0eb0*/  IMAD R9, R4, R11, R9 ;  /* 0x0000000b04097224 */ /* 0x010fe400078e0209 */
[----:B-----5:R-:W-:-:S07]  /*0ec0*/  IMAD R8, R11, R12, R8 ;  /* 0x0000000c0b087224 */ /* 0x020fce00078e0208 */
.L_x_28:
[----:B------:R-:W-:Y:S05]  /*0ed0*/  BRA.U !UP2, `(.L_x_26) ;  /* 0x000000010a447547 */ /* 0x000fea000b800000 */
[----:B------:R-:W0:Y:S01]  /*0ee0*/  LDCU UR8, c[0x0][0x388] ;  /* 0x00007100ff0877ac */ /* 0x000e220008000800 */
[----:B------:R-:W1:Y:S01]  /*0ef0*/  LDC.64 R4, c[0x0][0x398] ;  /* 0x0000e600ff047b82 */ /* 0x000e620000000a00 */
[----:B------:R-:W-:Y:S01]  /*0f00*/  VIADDMNMX R6, R17, R14, RZ, !PT ;  /* 0x0000000e11067246 */ /* 0x000fe200078001ff */
[----:B------:R-:W-:Y:S01]  /*0f10*/  VIADD R11, R14, UR13 ;  /* 0x0000000d0e0b7c36 */ /* 0x000fe20008000000 */
[----:B------:R-:W2:Y:S02]  /*0f20*/  LDCU.64 UR14, c[0x0][0x380] ;  /* 0x00007000ff0e77ac */ /* 0x000ea40008000a00 */
[----:B------:R-:W-:-:S03]  /*0f30*/  VIMNMX R7, PT, PT, R6, UR6, PT ;  /* 0x0000000606077c48 */ /* 0x000fc6000bfe0100 */
[----:B------:R-:W3:Y:S02]  /*0f40*/  LDC.64 R2, c[0x0][0x3a0] ;  /* 0x0000e800ff027b82 */ /* 0x000ee40000000a00 */
[----:B0-----:R-:W-:-:S05]  /*0f50*/  IMAD R7, R16, UR8, R7 ;  /* 0x0000000810077c24 */ /* 0x001fca000f8e0207 */
[----:B--2---:R-:W-:Y:S01]  /*0f60*/  IADD3 R6, P0, PT, R7, UR14, RZ ;  /* 0x0000000e07067c10 */ /* 0x004fe2000ff1e0ff */
[----:B-1----:R-:W-:-:S03]  /*0f70*/  IMAD.WIDE.U32 R4, R11, 0x4, R4 ;  /* 0x000000040b047825 */ /* 0x002fc600078e0004 */
[----:B------:R-:W-:-:S03]  /*0f80*/  LEA.HI.X.SX32 R7, R7, UR15, 0x1, P0 ;  /* 0x0000000f07077c11 */ /* 0x000fc600080f0eff */
[----:B------:R-:W2:Y:S01]  /*0f90*/  LDG.E R4, desc[UR10][R4.64] ;  /* 0x0000000a04047981 */ /* 0x000ea2000c1e1900 */
[----:B---3--:R-:W-:-:S03]  /*0fa0*/  IMAD.WIDE.U32 R2, R11, 0x4, R2 ;  /* 0x000000040b027825 */ /* 0x008fc600078e0002 */
[----:B------:R-:W2:Y:S04]  /*0fb0*/  LDG.E.U8 R7, desc[UR10][R6.64] ;  /* 0x0000000a06077981 */ /* 0x000ea8000c1e1100 */
[----:B------:R-:W3:Y:S01]  /*0fc0*/  LDG.E R2, desc[UR10][R2.64] ;  /* 0x0000000a02027981 */ /* 0x000ee2000c1e1900 */
[----:B--2---:R-:W-:Y:S02]  /*0fd0*/  IMAD R9, R4, R7, R9 ;  /* 0x0000000704097224 */ /* 0x004fe400078e0209 */
[----:B---3--:R-:W-:-:S07]  /*0fe0*/  IMAD R8, R7, R2, R8 ;  /* 0x0000000207087224 */ /* 0x008fce00078e0208 */
.L_x_26:
[----:B------:R-:W-:Y:S05]  /*0ff0*/  BRA.U UP0, `(.L_x_29) ;  /* 0xfffffff100687547 */ /* 0x000fea000b83ffff */
.L_x_23:
[----:B------:R-:W0:Y:S01]  /*1000*/  LDC.64 R2, c[0x0][0x390] ;  /* 0x0000e400ff027b82 */ /* 0x000e220000000a00 */
[----:B------:R-:W1:Y:S01]  /*1010*/  LDCU UR4, c[0x0][0x388] ;  /* 0x00007100ff0477ac */ /* 0x000e620008000800 */
[----:B------:R-:W-:Y:S02]  /*1020*/  IABS R5, R8 ;  /* 0x0000000800057213 */ /* 0x000fe40000000000 */
[----:B------:R-:W-:-:S05]  /*1030*/  IABS R4, R9 ;  /* 0x0000000900047213 */ /* 0x000fca0000000000 */
[----:B------:R-:W-:Y:S02]  /*1040*/  IMAD.IADD R5, R5, 0x1, R4 ;  /* 0x0000000105057824 */ /* 0x000fe400078e0204 */
[----:B-1----:R-:W-:-:S04]  /*1050*/  IMAD R15, R0, UR4, R15 ;  /* 0x00000004000f7c24 */ /* 0x002fc8000f8e020f */
[----:B0-----:R-:W-:-:S05]  /*1060*/  IMAD.WIDE R2, R15, 0x4, R2 ;  /* 0x000000040f027825 */ /* 0x001fca00078e0202 */
[----:B------:R-:W-:Y:S01]  /*1070*/  STG.E desc[UR10][R2.64], R5 ;  /* 0x0000000502007986 */ /* 0x000fe2000c10190a */
[----:B------:R-:W-:Y:S05]  /*1080*/  EXIT ;  /* 0x000000000000794d */ /* 0x000fea0003800000 */
.L_x_30:
        /* <DEDUP_REMOVED lines=15> */
.L_x_35:


//--------------------- .text._Z22convertGrayscaleKernelP6uchar3iiPh --------------------------
	.section	.text._Z22convertGrayscaleKernelP6uchar3iiPh,"ax",@progbits
	.align	128
        .global         _Z22convertGrayscaleKernelP6uchar3iiPh
        .type           _Z22convertGrayscaleKernelP6uchar3iiPh,@function
        .size           _Z22convertGrayscaleKernelP6uchar3iiPh,(.L_x_36 - _Z22convertGrayscaleKernelP6uchar3iiPh)
        .other          _Z22convertGrayscaleKernelP6uchar3iiPh,@"STO_CUDA_ENTRY STV_DEFAULT"
_Z22convertGrayscaleKernelP6uchar3iiPh:
.text._Z22convertGrayscaleKernelP6uchar3iiPh:
        /* <DEDUP_REMOVED lines=15> */
[----:B------:R-:W-:Y:S01]  /*00f0*/  IMAD R5, R0, UR6, R5 ;  /* 0x0000000600057c24 */ /* 0x000fe2000f8e0205 */
[----:B------:R-:W2:Y:S03]  /*0100*/  LDCU.64 UR8, c[0x0][0x390] ;  /* 0x00007200ff0877ac */ /* 0x000ea60008000a00 */
[----:B0-----:R-:W-:-:S05]  /*0110*/  IMAD.WIDE R2, R5, 0x3, R2 ;  /* 0x0000000305027825 */ /* 0x001fca00078e0202 */
[----:B-1----:R-:W3:Y:S04]  /*0120*/  LDG.E.U8 R4, desc[UR4][R2.64+0x1] ;  /* 0x0000010402047981 */ /* 0x002ee8000c1e1100 */
[----:B------:R-:W4:Y:S04]  /*0130*/  LDG.E.U8 R0, desc[UR4][R2.64] ;  /* 0x0000000402007981 */ /* 0x000f28000c1e1100 */
[----:B------:R-:W5:Y:S01]  /*0140*/  LDG.E.U8 R6, desc[UR4][R2.64+0x2] ;  /* 0x0000020402067981 */ /* 0x000f62000c1e1100 */
[----:B---3--:R-:W-:Y:S02]  /*0150*/  I2FP.F32.U32 R4, R4 ;  /* 0x0000000400047245 */ /* 0x008fe40000201000 */
[----:B----4-:R-:W-:-:S03]  /*0160*/  I2FP.F32.U32 R0, R0 ;  /* 0x0000000000007245 */ /* 0x010fc60000201000 */
[----:B------:R-:W-:Y:S01]  /*0170*/  FMUL R7, R4, 0.58700001239776611328 ;  /* 0x3f1645a204077820 */ /* 0x000fe20000400000 */
[C---:B--2---:R-:W-:Y:S02]  /*0180*/  IADD3 R4, P0, PT, R5.reuse, UR8, RZ ;  /* 0x0000000805047c10 */ /* 0x044fe4000ff1e0ff */
[----:B-----5:R-:W-:Y:S01]  /*0190*/  I2FP.F32.U32 R9, R6 ;  /* 0x0000000600097245 */ /* 0x020fe20000201000 */
[----:B------:R-:W-:Y:S01]  /*01a0*/  FFMA R0, R0, 0.29899999499320983887, R7 ;  /* 0x3e99168700007823 */ /* 0x000fe20000000007 */
[----:B------:R-:W-:-:S03]  /*01b0*/  LEA.HI.X.SX32 R5, R5, UR9, 0x1, P0 ;  /* 0x0000000905057c11 */ /* 0x000fc600080f0eff */
[----:B------:R-:W-:-:S04]  /*01c0*/  FFMA R0, R9, 0.11400000005960464478, R0 ;  /* 0x3de978d509007823 */ /* 0x000fc80000000000 */
[----:B------:R-:W0:Y:S02]  /*01d0*/  F2I.U32.TRUNC.NTZ R7, R0 ;  /* 0x0000000000077305 */ /* 0x000e24000020f000 */
[----:B0-----:R-:W-:Y:S01]  /*01e0*/  STG.E.U8 desc[UR4][R4.64], R7 ;  /* 0x0000000704007986 */ /* 0x001fe2000c101104 */
[----:B------:R-:W-:Y:S05]  /*01f0*/  EXIT ;  /* 0x000000000000794d */ /* 0x000fea0003800000 */
.L_x_31:
        /* <DEDUP_REMOVED lines=16> */
.L_x_36:


//--------------------- .nv.shared.reserved.0     --------------------------
	.section	.nv.shared.reserved.0,"aw",@nobits
	.weak		__nv_reservedSMEM_offset_0_alias
	.size		__nv_reservedSMEM_offset_0_alias, 0, 64
	.other		__nv_reservedSMEM_offset_0_alias,@"STO_CUDA_RESERVED_SHARED STV_DEFAULT"
__nv_reservedSMEM_offset_0_alias:
	.zero		0
	.zero		64


//--------------------- .nv.global                --------------------------
	.section	.nv.global,"aw",@nobits
	.align	4
.nv.global:
	.type		bRowCount,@object
	.size		bRowCount,(bCount - bRowCount)
bRowCount:
	.zero		4
	.type		bCount,@object
	.size		bCount,(bCount1 - bCount)
bCount:
	.zero		4
	.type		bCount1,@object
	.size		bCount1,(.L_1 - bCount1)
bCount1:
	.zero		4
.L_1:


//--------------------- .nv.shared._Z21findMinimumSeamKernelPiiiS_PViS1_ --------------------------
	.section	.nv.shared._Z21findMinimumSeamKernelPiiiS_PViS1_,"aw",@nobits
	.sectionflags	@""
	.align	4
.nv.shared._Z21findMinimumSeamKernelPiiiS_PViS1_:
	.zero		1028


//--------------------- .nv.constant0._Z16deleteSeamKernelP6uchar3iiS0_Pi --------------------------
	.section	.nv.constant0._Z16deleteSeamKernelP6uchar3iiS0_Pi,"a",@progbits
	.sectionflags	@""
	.align	4
.nv.constant0._Z16deleteSeamKernelP6uchar3iiS0_Pi:
	.zero		928


//--------------------- .nv.constant0._Z21findMinimumSeamKernelPiiiS_PViS1_ --------------------------
	.section	.nv.constant0._Z21findMinimumSeamKernelPiiiS_PViS1_,"a",@progbits
	.sectionflags	@""
	.align	4
.nv.constant0._Z21findMinimumSeamKernelPiiiS_PViS1_:
	.zero		936


//--------------------- .nv.constant0._Z22memcpyDevice2DeviceIntPiS_i --------------------------
	.section	.nv.constant0._Z22memcpyDevice2DeviceIntPiS_i,"a",@progbits
	.sectionflags	@""
	.align	4
.nv.constant0._Z22memcpyDevice2DeviceIntPiS_i:
	.zero		916


//--------------------- .nv.constant0._Z16calcEnergyKernelPhiiPiS0_S0_i --------------------------
	.section	.nv.constant0._Z16calcEnergyKernelPhiiPiS0_S0_i,"a",@progbits
	.sectionflags	@""
	.align	4
.nv.constant0._Z16calcEnergyKernelPhiiPiS0_S0_i:
	.zero		940


//--------------------- .nv.constant0._Z22convertGrayscaleKernelP6uchar3iiPh --------------------------
	.section	.nv.constant0._Z22convertGrayscaleKernelP6uchar3iiPh,"a",@progbits
	.sectionflags	@""
	.align	4
.nv.constant0._Z22convertGrayscaleKernelP6uchar3iiPh:
	.zero		920


//--------------------- SYMBOLS --------------------------

	.type		.nv.reservedSmem.offset0,@object
	.size		.nv.reservedSmem.offset0,0x4
	.type		.nv.reservedSmem.cap,@object
	.size		.nv.reservedSmem.cap,0x4
